	.target	sm_100a

	.elftype	@"ET_EXEC"


//--------------------- .note.nv.tkinfo           --------------------------
	.section	.note.nv.tkinfo,"",@"SHT_NOTE"
	.sectionflags	@"SHF_NOTE_NV_TKINFO"
	.tkinfo
        /*0018*/ 	.word	0x00000002
        /*0030*/ 	.string	""
        /*0030*/ 	.string	"ptxas"
        /*0030*/ 	.string	"Cuda compilation tools, release 13.0, V13.0.88"
        /*0030*/ 	.string	"Build cuda_13.0.r13.0/compiler.36424714_0"
        /*0030*/ 	.string	"-arch sm_100a -m 64 "



//--------------------- .note.nv.cuinfo           --------------------------
	.section	.note.nv.cuinfo,"",@"SHT_NOTE"
	.sectionflags	@"SHF_NOTE_NV_CUINFO"
        /*0018*/ 	.short	0x0002
        /*001a*/ 	.short	0x0064
        /*001c*/ 	.short	0x0082
	.zero		2


//--------------------- .nv.info                  --------------------------
	.section	.nv.info,"",@"SHT_CUDA_INFO"
	.align	4


	//----- nvinfo : EIATTR_REGCOUNT
	.align		4
        /*0000*/ 	.byte	0x04, 0x2f
        /*0002*/ 	.short	(.L_19 - .L_18)
	.align		4
.L_18:
        /*0004*/ 	.word	index@(_ZN7cutlass13device_kernelINS_4gemm6kernel13GemmUniversalIN4cute5tupleIJiiiiEEENS1_10collective13CollectiveMmaINS1_35MainloopSm100TmaUmmaWarpSpecializedILi5ELi2ELi4ENS5_IJNS4_1CILi2EEESB_NSA_ILi1EEEEEEEENS5_IJNSA_ILi256EEENSA_ILi64EEENSA_ILi32EEEEEENS_10tfloat32_tENS5_IJlSC_lEEESJ_SK_NS4_8TiledMMAINS4_8MMA_AtomIJNS4_23SM100_MMA_TF32_2x1SM_SSISJ_SJ_fLi256ELi64ELNS4_4UMMA5MajorE0ELSP_0ELNSO_7ScaleInE0ELSQ_0EEEEEENS4_6LayoutINS5_IJSC_SC_SC_EEENS5_IJNSA_ILi0EEESV_SV_EEEEENS5_IJNS4_10UnderscoreESY_SY_EEEEENS4_28SM100_TMA_2SM_LOAD_MULTICASTENS4_14ComposedLayoutINS4_7SwizzleILi3ELi4ELi3EEENS4_18smem_ptr_flag_bitsILi32EEENST_INS5_IJNSA_ILi8EEESH_EEENS5_IJSH_SC_EEEEEEEvNS4_8identityENS4_18SM100_TMA_2SM_LOADES1B_vS1C_EENS_8epilogue10collective18CollectiveEpilogueINS1F_23Sm100TmaWarpSpecializedILi4ELi2ELi16ELb1ELb0EEEJNS5_IJNSA_ILi128EEESG_SH_EEENS5_IJNST_IS1K_SC_EENST_INSA_ILi16EEESC_EEEEESJ_SK_SJ_SK_NS1F_6fusion15FusionCallbacksIS1J_NS1Q_17LinearCombinationISJ_fSJ_fLNS_15FloatRoundStyleE2EEES1L_S1P_JEEENS4_5SM1004TMEM4LOAD26SM100_TMEM_LOAD_32dp32b16xENS4_13SM90_TMA_LOADENS12_INS13_ILi2ELi4ELi3EEES16_NST_INS5_IJS17_S1N_EEENS5_IJS1N_SC_EEEEEEENS4_39AutoVectorizingCopyWithAssumedAlignmentILi128EEENS4_14SM90_TMA_STOREES25_S27_S27_EEEvvEEEEvNT_6ParamsE)
        /*0008*/ 	.word	0x0000004d


	//----- nvinfo : EIATTR_FRAME_SIZE
	.align		4
.L_19:
        /*000c*/ 	.byte	0x04, 0x11
        /*000e*/ 	.short	(.L_21 - .L_20)
	.align		4
.L_20:
        /*0010*/ 	.word	index@($__internal_2_$__cuda_sm10x_tcgen05_guardrail_trap_unallocated_columns_being_dealloced)
        /*0014*/ 	.word	0x00000000


	//----- nvinfo : EIATTR_FRAME_SIZE
	.align		4
.L_21:
        /*0018*/ 	.byte	0x04, 0x11
        /*001a*/ 	.short	(.L_23 - .L_22)
	.align		4
.L_22:
        /*001c*/ 	.word	index@($__internal_1_$__cuda_sm10x_tcgen05_guardrail_trap_phase_invalid_during_alloc)
        /*0020*/ 	.word	0x00000000


	//----- nvinfo : EIATTR_FRAME_SIZE
	.align		4
.L_23:
        /*0024*/ 	.byte	0x04, 0x11
        /*0026*/ 	.short	(.L_25 - .L_24)
	.align		4
.L_24:
        /*0028*/ 	.word	index@($__internal_0_$__cuda_sm10x_tcgen05_guardrail_trap_col_being_dealloced_not_returned_by_alloc)
        /*002c*/ 	.word	0x00000000


	//----- nvinfo : EIATTR_FRAME_SIZE
	.align		4
.L_25:
        /*0030*/ 	.byte	0x04, 0x11
        /*0032*/ 	.short	(.L_27 - .L_26)
	.align		4
.L_26:
        /*0034*/ 	.word	index@(_ZN7cutlass13device_kernelINS_4gemm6kernel13GemmUniversalIN4cute5tupleIJiiiiEEENS1_10collective13CollectiveMmaINS1_35MainloopSm100TmaUmmaWarpSpecializedILi5ELi2ELi4ENS5_IJNS4_1CILi2EEESB_NSA_ILi1EEEEEEEENS5_IJNSA_ILi256EEENSA_ILi64EEENSA_ILi32EEEEEENS_10tfloat32_tENS5_IJlSC_lEEESJ_SK_NS4_8TiledMMAINS4_8MMA_AtomIJNS4_23SM100_MMA_TF32_2x1SM_SSISJ_SJ_fLi256ELi64ELNS4_4UMMA5MajorE0ELSP_0ELNSO_7ScaleInE0ELSQ_0EEEEEENS4_6LayoutINS5_IJSC_SC_SC_EEENS5_IJNSA_ILi0EEESV_SV_EEEEENS5_IJNS4_10UnderscoreESY_SY_EEEEENS4_28SM100_TMA_2SM_LOAD_MULTICASTENS4_14ComposedLayoutINS4_7SwizzleILi3ELi4ELi3EEENS4_18smem_ptr_flag_bitsILi32EEENST_INS5_IJNSA_ILi8EEESH_EEENS5_IJSH_SC_EEEEEEEvNS4_8identityENS4_18SM100_TMA_2SM_LOADES1B_vS1C_EENS_8epilogue10collective18CollectiveEpilogueINS1F_23Sm100TmaWarpSpecializedILi4ELi2ELi16ELb1ELb0EEEJNS5_IJNSA_ILi128EEESG_SH_EEENS5_IJNST_IS1K_SC_EENST_INSA_ILi16EEESC_EEEEESJ_SK_SJ_SK_NS1F_6fusion15FusionCallbacksIS1J_NS1Q_17LinearCombinationISJ_fSJ_fLNS_15FloatRoundStyleE2EEES1L_S1P_JEEENS4_5SM1004TMEM4LOAD26SM100_TMEM_LOAD_32dp32b16xENS4_13SM90_TMA_LOADENS12_INS13_ILi2ELi4ELi3EEES16_NST_INS5_IJS17_S1N_EEENS5_IJS1N_SC_EEEEEEENS4_39AutoVectorizingCopyWithAssumedAlignmentILi128EEENS4_14SM90_TMA_STOREES25_S27_S27_EEEvvEEEEvNT_6ParamsE)
        /*0038*/ 	.word	0x00000000


	//----- nvinfo : EIATTR_MIN_STACK_SIZE
	.align		4
.L_27:
        /*003c*/ 	.byte	0x04, 0x12
        /*003e*/ 	.short	(.L_29 - .L_28)
	.align		4
.L_28:
        /*0040*/ 	.word	index@(_ZN7cutlass13device_kernelINS_4gemm6kernel13GemmUniversalIN4cute5tupleIJiiiiEEENS1_10collective13CollectiveMmaINS1_35MainloopSm100TmaUmmaWarpSpecializedILi5ELi2ELi4ENS5_IJNS4_1CILi2EEESB_NSA_ILi1EEEEEEEENS5_IJNSA_ILi256EEENSA_ILi64EEENSA_ILi32EEEEEENS_10tfloat32_tENS5_IJlSC_lEEESJ_SK_NS4_8TiledMMAINS4_8MMA_AtomIJNS4_23SM100_MMA_TF32_2x1SM_SSISJ_SJ_fLi256ELi64ELNS4_4UMMA5MajorE0ELSP_0ELNSO_7ScaleInE0ELSQ_0EEEEEENS4_6LayoutINS5_IJSC_SC_SC_EEENS5_IJNSA_ILi0EEESV_SV_EEEEENS5_IJNS4_10UnderscoreESY_SY_EEEEENS4_28SM100_TMA_2SM_LOAD_MULTICASTENS4_14ComposedLayoutINS4_7SwizzleILi3ELi4ELi3EEENS4_18smem_ptr_flag_bitsILi32EEENST_INS5_IJNSA_ILi8EEESH_EEENS5_IJSH_SC_EEEEEEEvNS4_8identityENS4_18SM100_TMA_2SM_LOADES1B_vS1C_EENS_8epilogue10collective18CollectiveEpilogueINS1F_23Sm100TmaWarpSpecializedILi4ELi2ELi16ELb1ELb0EEEJNS5_IJNSA_ILi128EEESG_SH_EEENS5_IJNST_IS1K_SC_EENST_INSA_ILi16EEESC_EEEEESJ_SK_SJ_SK_NS1F_6fusion15FusionCallbacksIS1J_NS1Q_17LinearCombinationISJ_fSJ_fLNS_15FloatRoundStyleE2EEES1L_S1P_JEEENS4_5SM1004TMEM4LOAD26SM100_TMEM_LOAD_32dp32b16xENS4_13SM90_TMA_LOADENS12_INS13_ILi2ELi4ELi3EEES16_NST_INS5_IJS17_S1N_EEENS5_IJS1N_SC_EEEEEEENS4_39AutoVectorizingCopyWithAssumedAlignmentILi128EEENS4_14SM90_TMA_STOREES25_S27_S27_EEEvvEEEEvNT_6ParamsE)
        /*0044*/ 	.word	0x00000000
.L_29:


//--------------------- .nv.compat                --------------------------
	.section	.nv.compat,"",@"SHT_CUDA_COMPAT_INFO"
	.align	4
        /*0000*/ 	.byte	0x02, 0x09, 0x01, 0x00, 0x02, 0x02, 0x02, 0x00, 0x02, 0x05, 0x05, 0x00, 0x03, 0x07, 0x01, 0x01
        /*0010*/ 	.byte	0x02, 0x03, 0x01, 0x00, 0x02, 0x06, 0x01, 0x00, 0x04, 0x0b, 0x08, 0x00, 0x09, 0x00, 0x00, 0x00
        /*0020*/ 	.byte	0x00, 0x00, 0x00, 0x00


//--------------------- .nv.info._ZN7cutlass13device_kernelINS_4gemm6kernel13GemmUniversalIN4cute5tupleIJiiiiEEENS1_10collective13CollectiveMmaINS1_35MainloopSm100TmaUmmaWarpSpecializedILi5ELi2ELi4ENS5_IJNS4_1CILi2EEESB_NSA_ILi1EEEEEEEENS5_IJNSA_ILi256EEENSA_ILi64EEENSA_ILi32EEEEEENS_10tfloat32_tENS5_IJlSC_lEEESJ_SK_NS4_8TiledMMAINS4_8MMA_AtomIJNS4_23SM100_MMA_TF32_2x1SM_SSISJ_SJ_fLi256ELi64ELNS4_4UMMA5MajorE0ELSP_0ELNSO_7ScaleInE0ELSQ_0EEEEEENS4_6LayoutINS5_IJSC_SC_SC_EEENS5_IJNSA_ILi0EEESV_SV_EEEEENS5_IJNS4_10UnderscoreESY_SY_EEEEENS4_28SM100_TMA_2SM_LOAD_MULTICASTENS4_14ComposedLayoutINS4_7SwizzleILi3ELi4ELi3EEENS4_18smem_ptr_flag_bitsILi32EEENST_INS5_IJNSA_ILi8EEESH_EEENS5_IJSH_SC_EEEEEEEvNS4_8identityENS4_18SM100_TMA_2SM_LOADES1B_vS1C_EENS_8epilogue10collective18CollectiveEpilogueINS1F_23Sm100TmaWarpSpecializedILi4ELi2ELi16ELb1ELb0EEEJNS5_IJNSA_ILi128EEESG_SH_EEENS5_IJNST_IS1K_SC_EENST_INSA_ILi16EEESC_EEEEESJ_SK_SJ_SK_NS1F_6fusion15FusionCallbacksIS1J_NS1Q_17LinearCombinationISJ_fSJ_fLNS_15FloatRoundStyleE2EEES1L_S1P_JEEENS4_5SM1004TMEM4LOAD26SM100_TMEM_LOAD_32dp32b16xENS4_13SM90_TMA_LOADENS12_INS13_ILi2ELi4ELi3EEES16_NST_INS5_IJS17_S1N_EEENS5_IJS1N_SC_EEEEEEENS4_39AutoVectorizingCopyWithAssumedAlignmentILi128EEENS4_14SM90_TMA_STOREES25_S27_S27_EEEvvEEEEvNT_6ParamsE --------------------------
	.section	.nv.info._ZN7cutlass13device_kernelINS_4gemm6kernel13GemmUniversalIN4cute5tupleIJiiiiEEENS1_10collective13CollectiveMmaINS1_35MainloopSm100TmaUmmaWarpSpecializedILi5ELi2ELi4ENS5_IJNS4_1CILi2EEESB_NSA_ILi1EEEEEEEENS5_IJNSA_ILi256EEENSA_ILi64EEENSA_ILi32EEEEEENS_10tfloat32_tENS5_IJlSC_lEEESJ_SK_NS4_8TiledMMAINS4_8MMA_AtomIJNS4_23SM100_MMA_TF32_2x1SM_SSISJ_SJ_fLi256ELi64ELNS4_4UMMA5MajorE0ELSP_0ELNSO_7ScaleInE0ELSQ_0EEEEEENS4_6LayoutINS5_IJSC_SC_SC_EEENS5_IJNSA_ILi0EEESV_SV_EEEEENS5_IJNS4_10UnderscoreESY_SY_EEEEENS4_28SM100_TMA_2SM_LOAD_MULTICASTENS4_14ComposedLayoutINS4_7SwizzleILi3ELi4ELi3EEENS4_18smem_ptr_flag_bitsILi32EEENST_INS5_IJNSA_ILi8EEESH_EEENS5_IJSH_SC_EEEEEEEvNS4_8identityENS4_18SM100_TMA_2SM_LOADES1B_vS1C_EENS_8epilogue10collective18CollectiveEpilogueINS1F_23Sm100TmaWarpSpecializedILi4ELi2ELi16ELb1ELb0EEEJNS5_IJNSA_ILi128EEESG_SH_EEENS5_IJNST_IS1K_SC_EENST_INSA_ILi16EEESC_EEEEESJ_SK_SJ_SK_NS1F_6fusion15FusionCallbacksIS1J_NS1Q_17LinearCombinationISJ_fSJ_fLNS_15FloatRoundStyleE2EEES1L_S1P_JEEENS4_5SM1004TMEM4LOAD26SM100_TMEM_LOAD_32dp32b16xENS4_13SM90_TMA_LOADENS12_INS13_ILi2ELi4ELi3EEES16_NST_INS5_IJS17_S1N_EEENS5_IJS1N_SC_EEEEEEENS4_39AutoVectorizingCopyWithAssumedAlignmentILi128EEENS4_14SM90_TMA_STOREES25_S27_S27_EEEvvEEEEvNT_6ParamsE,"",@"SHT_CUDA_INFO"
	.sectionflags	@""
	.align	4


	//----- nvinfo : EIATTR_CUDA_API_VERSION
	.align		4
        /*0000*/ 	.byte	0x04, 0x37
        /*0002*/ 	.short	(.L_31 - .L_30)
.L_30:
        /*0004*/ 	.word	0x00000082


	//----- nvinfo : EIATTR_KPARAM_INFO
	.align		4
.L_31:
        /*0008*/ 	.byte	0x04, 0x17
        /*000a*/ 	.short	(.L_33 - .L_32)
.L_32:
        /*000c*/ 	.word	0x00000000
        /*0010*/ 	.short	0x0000
        /*0012*/ 	.short	0x0000
        /*0014*/ 	.byte	0x00, 0xf0, 0x01, 0x20


	//----- nvinfo : EIATTR_AT_ENTRY_FRAGMENTS
	.align		4
.L_33:
        /*0018*/ 	.byte	0x04, 0x4f
        /*001a*/ 	.short	(.L_35 - .L_34)


	//   ....[0]....
.L_34:
        /*001c*/ 	.word	0x00000007


	//----- nvinfo : EIATTR_RESERVED_SMEM_USED
	.align		4
.L_35:
        /*0020*/ 	.byte	0x01, 0x41
	.zero		2


	//----- nvinfo : EIATTR_SPARSE_MMA_MASK
	.align		4
        /*0024*/ 	.byte	0x03, 0x50
        /*0026*/ 	.short	0x0000


	//----- nvinfo : EIATTR_TCGEN05_2CTA_USED
	.align		4
        /*0028*/ 	.byte	0x01, 0x52
	.zero		2


	//----- nvinfo : EIATTR_MAXREG_COUNT
	.align		4
        /*002c*/ 	.byte	0x03, 0x1b
        /*002e*/ 	.short	0x00ff


	//----- nvinfo : EIATTR_NUM_BARRIERS
	.align		4
        /*0030*/ 	.byte	0x02, 0x4c
        /*0032*/ 	.byte	0x07
	.zero		1


	//----- nvinfo : EIATTR_EXTERNS
	.align		4
        /*0034*/ 	.byte	0x04, 0x0f
        /*0036*/ 	.short	(.L_37 - .L_36)


	//   ....[0]....
	.align		4
.L_36:
        /*0038*/ 	.word	index@(__assertfail)


	//----- nvinfo : EIATTR_MERCURY_ISA_VERSION
	.align		4
.L_37:
        /*003c*/ 	.byte	0x03, 0x5f
        /*003e*/ 	.short	0x0101


	//----- nvinfo : EIATTR_INT_WARP_WIDE_INSTR_OFFSETS
	.align		4
        /*0040*/ 	.byte	0x04, 0x31
        /*0042*/ 	.short	(.L_39 - .L_38)


	//   ....[0]....
.L_38:
        /*0044*/ 	.word	0x00000e00


	//   ....[1]....
        /*0048*/ 	.word	0x00000eb0


	//   ....[2]....
        /*004c*/ 	.word	0x00004460


	//   ....[3]....
        /*0050*/ 	.word	0x00004490


	//   ....[4]....
        /*0054*/ 	.word	0x000044b0


	//   ....[5]....
        /*0058*/ 	.word	0x00005030


	//   ....[6]....
        /*005c*/ 	.word	0x000050a0


	//   ....[7]....
        /*0060*/ 	.word	0x00005170


	//   ....[8]....
        /*0064*/ 	.word	0x000051f0


	//   ....[9]....
        /*0068*/ 	.word	0x000052e0


	//   ....[10]....
        /*006c*/ 	.word	0x00005360


	//   ....[11]....
        /*0070*/ 	.word	0x00005440


	//   ....[12]....
        /*0074*/ 	.word	0x000054f0


	//----- nvinfo : EIATTR_COOP_GROUP_MASK_REGIDS
	.align		4
.L_39:
        /*0078*/ 	.byte	0x04, 0x29
        /*007a*/ 	.short	(.L_41 - .L_40)


	//   ....[0]....
.L_40:
        /*007c*/ 	.word	0xffffffff


	//   ....[1]....
        /*0080*/ 	.word	0xffffffff


	//   ....[2]....
        /*0084*/ 	.word	0xffffffff


	//   ....[3]....
        /*0088*/ 	.word	0xffffffff


	//   ....[4]....
        /*008c*/ 	.word	0xffffffff


	//   ....[5]....
        /*0090*/ 	.word	0xffffffff


	//   ....[6]....
        /*0094*/ 	.word	0xffffffff


	//   ....[7]....
        /*0098*/ 	.word	0xffffffff


	//   ....[8]....
        /*009c*/ 	.word	0xffffffff


	//   ....[9]....
        /*00a0*/ 	.word	0xffffffff


	//   ....[10]....
        /*00a4*/ 	.word	0xffffffff


	//   ....[11]....
        /*00a8*/ 	.word	0xffffffff


	//   ....[12]....
        /*00ac*/ 	.word	0xffffffff


	//   ....[13]....
        /*00b0*/ 	.word	0xffffffff


	//----- nvinfo : EIATTR_COOP_GROUP_INSTR_OFFSETS
	.align		4
.L_41:
        /*00b4*/ 	.byte	0x04, 0x28
        /*00b6*/ 	.short	(.L_43 - .L_42)


	//   ....[0]....
.L_42:
        /*00b8*/ 	.word	0x000000b0


	//   ....[1]....
        /*00bc*/ 	.word	0x00000520


	//   ....[2]....
        /*00c0*/ 	.word	0x00000710


	//   ....[3]....
        /*00c4*/ 	.word	0x000008b0


	//   ....[4]....
        /*00c8*/ 	.word	0x000009b0


	//   ....[5]....
        /*00cc*/ 	.word	0x00000b20


	//   ....[6]....
        /*00d0*/ 	.word	0x00000cc0


	//   ....[7]....
        /*00d4*/ 	.word	0x00000f20


	//   ....[8]....
        /*00d8*/ 	.word	0x000022c0


	//   ....[9]....
        /*00dc*/ 	.word	0x00003240


	//   ....[10]....
        /*00e0*/ 	.word	0x00003710


	//   ....[11]....
        /*00e4*/ 	.word	0x00003740


	//   ....[12]....
        /*00e8*/ 	.word	0x00004360


	//   ....[13]....
        /*00ec*/ 	.word	0x00004570


	//----- nvinfo : EIATTR_VRC_CTA_INIT_COUNT
	.align		4
.L_43:
        /*00f0*/ 	.byte	0x02, 0x4a
        /*00f2*/ 	.byte	0x80
	.zero		1


	//----- nvinfo : EIATTR_SYSCALL_OFFSETS
	.align		4
        /*00f4*/ 	.byte	0x04, 0x46
        /*00f6*/ 	.short	(.L_45 - .L_44)


	//   ....[0]....
.L_44:
        /*00f8*/ 	.word	0x00006150


	//   ....[1]....
        /*00fc*/ 	.word	0x00006240


	//   ....[2]....
        /*0100*/ 	.word	0x000069e0


	//   ....[3]....
        /*0104*/ 	.word	0x00007360


	//   ....[4]....
        /*0108*/ 	.word	0x00007cc0


	//   ....[5]....
        /*010c*/ 	.word	0x00008610


	//----- nvinfo : EIATTR_MBARRIER_INSTR_OFFSETS
	.align		4
.L_45:
        /*0110*/ 	.byte	0x04, 0x39
        /*0112*/ 	.short	(.L_47 - .L_46)


	//   ....[0]....
.L_46:
        /*0114*/ 	.word	0x00000660
        /*0118*/ 	.word	0x000000ff
        /*011c*/ 	.word	0x00000000
        /*0120*/ 	.short	0x0100
        /*0122*/ 	.byte	0x04
	.zero		1


	//   ....[1]....
        /*0124*/ 	.word	0x00000670
        /*0128*/ 	.word	0x000000ff
        /*012c*/ 	.word	0x00000028
        /*0130*/ 	.short	0x0100
        /*0132*/ 	.byte	0x04
	.zero		1


	//   ....[2]....
        /*0134*/ 	.word	0x00000680
        /*0138*/ 	.word	0x000000ff
        /*013c*/ 	.word	0x00000008
        /*0140*/ 	.short	0x0100
        /*0142*/ 	.byte	0x04
	.zero		1


	//   ....[3]....
        /*0144*/ 	.word	0x00000690
        /*0148*/ 	.word	0x000000ff
        /*014c*/ 	.word	0x00000030
        /*0150*/ 	.short	0x0100
        /*0152*/ 	.byte	0x04
	.zero		1


	//   ....[4]....
        /*0154*/ 	.word	0x000006a0
        /*0158*/ 	.word	0x000000ff
        /*015c*/ 	.word	0x00000010
        /*0160*/ 	.short	0x0100
        /*0162*/ 	.byte	0x04
	.zero		1


	//   ....[5]....
        /*0164*/ 	.word	0x000006b0
        /*0168*/ 	.word	0x000000ff
        /*016c*/ 	.word	0x00000038
        /*0170*/ 	.short	0x0100
        /*0172*/ 	.byte	0x04
	.zero		1


	//   ....[6]....
        /*0174*/ 	.word	0x000006c0
        /*0178*/ 	.word	0x000000ff
        /*017c*/ 	.word	0x00000018
        /*0180*/ 	.short	0x0100
        /*0182*/ 	.byte	0x04
	.zero		1


	//   ....[7]....
        /*0184*/ 	.word	0x000006d0
        /*0188*/ 	.word	0x000000ff
        /*018c*/ 	.word	0x00000040
        /*0190*/ 	.short	0x0100
        /*0192*/ 	.byte	0x04
	.zero		1


	//   ....[8]....
        /*0194*/ 	.word	0x000006e0
        /*0198*/ 	.word	0x000000ff
        /*019c*/ 	.word	0x00000020
        /*01a0*/ 	.short	0x0100
        /*01a2*/ 	.byte	0x04
	.zero		1


	//   ....[9]....
        /*01a4*/ 	.word	0x000006f0
        /*01a8*/ 	.word	0x000000ff
        /*01ac*/ 	.word	0x00000048
        /*01b0*/ 	.short	0x0100
        /*01b2*/ 	.byte	0x04
	.zero		1


	//   ....[10]....
        /*01b4*/ 	.word	0x00000820
        /*01b8*/ 	.word	0x000000ff
        /*01bc*/ 	.word	0x00000050
        /*01c0*/ 	.short	0x0100
        /*01c2*/ 	.byte	0x04
	.zero		1


	//   ....[11]....
        /*01c4*/ 	.word	0x00000830
        /*01c8*/ 	.word	0x000000ff
        /*01cc*/ 	.word	0x00000070
        /*01d0*/ 	.short	0x0100
        /*01d2*/ 	.byte	0x04
	.zero		1


	//   ....[12]....
        /*01d4*/ 	.word	0x00000840
        /*01d8*/ 	.word	0x000000ff
        /*01dc*/ 	.word	0x00000058
        /*01e0*/ 	.short	0x0100
        /*01e2*/ 	.byte	0x04
	.zero		1


	//   ....[13]....
        /*01e4*/ 	.word	0x00000850
        /*01e8*/ 	.word	0x000000ff
        /*01ec*/ 	.word	0x00000078
        /*01f0*/ 	.short	0x0100
        /*01f2*/ 	.byte	0x04
	.zero		1


	//   ....[14]....
        /*01f4*/ 	.word	0x00000860
        /*01f8*/ 	.word	0x000000ff
        /*01fc*/ 	.word	0x00000060
        /*0200*/ 	.short	0x0100
        /*0202*/ 	.byte	0x04
	.zero		1


	//   ....[15]....
        /*0204*/ 	.word	0x00000870
        /*0208*/ 	.word	0x000000ff
        /*020c*/ 	.word	0x00000080
        /*0210*/ 	.short	0x0100
        /*0212*/ 	.byte	0x04
	.zero		1


	//   ....[16]....
        /*0214*/ 	.word	0x00000880
        /*0218*/ 	.word	0x000000ff
        /*021c*/ 	.word	0x00000068
        /*0220*/ 	.short	0x0100
        /*0222*/ 	.byte	0x04
	.zero		1


	//   ....[17]....
        /*0224*/ 	.word	0x00000890
        /*0228*/ 	.word	0x000000ff
        /*022c*/ 	.word	0x00000088
        /*0230*/ 	.short	0x0100
        /*0232*/ 	.byte	0x04
	.zero		1


	//   ....[18]....
        /*0234*/ 	.word	0x00000980
        /*0238*/ 	.word	0x000000ff
        /*023c*/ 	.word	0x00000090
        /*0240*/ 	.short	0x0100
        /*0242*/ 	.byte	0x06
	.zero		1


	//   ....[19]....
        /*0244*/ 	.word	0x00000990
        /*0248*/ 	.word	0x000000ff
        /*024c*/ 	.word	0x00000098
        /*0250*/ 	.short	0x0100
        /*0252*/ 	.byte	0x06
	.zero		1


	//   ....[20]....
        /*0254*/ 	.word	0x00000ad0
        /*0258*/ 	.word	0x000000ff
        /*025c*/ 	.word	0x000000a0
        /*0260*/ 	.short	0x0100
        /*0262*/ 	.byte	0x06
	.zero		1


	//   ....[21]....
        /*0264*/ 	.word	0x00000ae0
        /*0268*/ 	.word	0x000000ff
        /*026c*/ 	.word	0x000000b0
        /*0270*/ 	.short	0x0100
        /*0272*/ 	.byte	0x06
	.zero		1


	//   ....[22]....
        /*0274*/ 	.word	0x00000af0
        /*0278*/ 	.word	0x000000ff
        /*027c*/ 	.word	0x000000a8
        /*0280*/ 	.short	0x0100
        /*0282*/ 	.byte	0x06
	.zero		1


	//   ....[23]....
        /*0284*/ 	.word	0x00000b00
        /*0288*/ 	.word	0x000000ff
        /*028c*/ 	.word	0x000000b8
        /*0290*/ 	.short	0x0100
        /*0292*/ 	.byte	0x06
	.zero		1


	//   ....[24]....
        /*0294*/ 	.word	0x00000c30
        /*0298*/ 	.word	0x000000ff
        /*029c*/ 	.word	0x000000c0
        /*02a0*/ 	.short	0x0100
        /*02a2*/ 	.byte	0x04
	.zero		1


	//   ....[25]....
        /*02a4*/ 	.word	0x00000c40
        /*02a8*/ 	.word	0x000000ff
        /*02ac*/ 	.word	0x000000e0
        /*02b0*/ 	.short	0x0100
        /*02b2*/ 	.byte	0x04
	.zero		1


	//   ....[26]....
        /*02b4*/ 	.word	0x00000c50
        /*02b8*/ 	.word	0x000000ff
        /*02bc*/ 	.word	0x000000c8
        /*02c0*/ 	.short	0x0100
        /*02c2*/ 	.byte	0x04
	.zero		1


	//   ....[27]....
        /*02c4*/ 	.word	0x00000c60
        /*02c8*/ 	.word	0x000000ff
        /*02cc*/ 	.word	0x000000e8
        /*02d0*/ 	.short	0x0100
        /*02d2*/ 	.byte	0x04
	.zero		1


	//   ....[28]....
        /*02d4*/ 	.word	0x00000c70
        /*02d8*/ 	.word	0x000000ff
        /*02dc*/ 	.word	0x000000d0
        /*02e0*/ 	.short	0x0100
        /*02e2*/ 	.byte	0x04
	.zero		1


	//   ....[29]....
        /*02e4*/ 	.word	0x00000c80
        /*02e8*/ 	.word	0x000000ff
        /*02ec*/ 	.word	0x000000f0
        /*02f0*/ 	.short	0x0100
        /*02f2*/ 	.byte	0x04
	.zero		1


	//   ....[30]....
        /*02f4*/ 	.word	0x00000c90
        /*02f8*/ 	.word	0x000000ff
        /*02fc*/ 	.word	0x000000d8
        /*0300*/ 	.short	0x0100
        /*0302*/ 	.byte	0x04
	.zero		1


	//   ....[31]....
        /*0304*/ 	.word	0x00000ca0
        /*0308*/ 	.word	0x000000ff
        /*030c*/ 	.word	0x000000f8
        /*0310*/ 	.short	0x0100
        /*0312*/ 	.byte	0x04
	.zero		1


	//   ....[32]....
        /*0314*/ 	.word	0x00000da0
        /*0318*/ 	.word	0x000000ff
        /*031c*/ 	.word	0x00000100
        /*0320*/ 	.short	0x0100
        /*0322*/ 	.byte	0x04
	.zero		1


	//   ....[33]....
        /*0324*/ 	.word	0x00000db0
        /*0328*/ 	.word	0x000000ff
        /*032c*/ 	.word	0x00000110
        /*0330*/ 	.short	0x0100
        /*0332*/ 	.byte	0x04
	.zero		1


	//   ....[34]....
        /*0334*/ 	.word	0x00000dc0
        /*0338*/ 	.word	0x000000ff
        /*033c*/ 	.word	0x00000108
        /*0340*/ 	.short	0x0100
        /*0342*/ 	.byte	0x04
	.zero		1


	//   ....[35]....
        /*0344*/ 	.word	0x00000dd0
        /*0348*/ 	.word	0x000000ff
        /*034c*/ 	.word	0x00000118
        /*0350*/ 	.short	0x0100
        /*0352*/ 	.byte	0x04
	.zero		1


	//   ....[36]....
        /*0354*/ 	.word	0x00000ed0
        /*0358*/ 	.word	0x000000ff
        /*035c*/ 	.word	0x00000120
        /*0360*/ 	.short	0x0100
        /*0362*/ 	.byte	0x06
	.zero		1


	//   ....[37]....
        /*0364*/ 	.word	0x00001b00
        /*0368*/ 	.word	0x00000000
        /*036c*/ 	.word	0x00000110
        /*0370*/ 	.short	0x010a
        /*0372*/ 	.byte	0xff
	.zero		1


	//   ....[38]....
        /*0374*/ 	.word	0x00001b30
        /*0378*/ 	.word	0x00000000
        /*037c*/ 	.word	0x00000100
        /*0380*/ 	.short	0x0101
        /*0382*/ 	.byte	0xff
	.zero		1


	//   ....[39]....
        /*0384*/ 	.word	0x00001bd0
        /*0388*/ 	.word	0x000000ff
        /*038c*/ 	.word	0x00000028
        /*0390*/ 	.short	0x010a
        /*0392*/ 	.byte	0x04
	.zero		1


	//   ....[40]....
        /*0394*/ 	.word	0x00001ca0
        /*0398*/ 	.word	0x000000ff
        /*039c*/ 	.word	0x00000028
        /*03a0*/ 	.short	0x010a
        /*03a2*/ 	.byte	0x21
	.zero		1


	//   ....[41]....
        /*03a4*/ 	.word	0x00001e50
        /*03a8*/ 	.word	0x000000ff
        /*03ac*/ 	.word	0x00000028
        /*03b0*/ 	.short	0x010a
        /*03b2*/ 	.byte	0x05
	.zero		1


	//   ....[42]....
        /*03b4*/ 	.word	0x00001f70
        /*03b8*/ 	.word	0x000000ff
        /*03bc*/ 	.word	0x00000098
        /*03c0*/ 	.short	0x0101
        /*03c2*/ 	.byte	0x0d
	.zero		1


	//   ....[43]....
        /*03c4*/ 	.word	0x00001f90
        /*03c8*/ 	.word	0x000000ff
        /*03cc*/ 	.word	0x00000028
        /*03d0*/ 	.short	0x010a
        /*03d2*/ 	.byte	0x04
	.zero		1


	//   ....[44]....
        /*03d4*/ 	.word	0x00002010
        /*03d8*/ 	.word	0x000000ff
        /*03dc*/ 	.word	0x00000028
        /*03e0*/ 	.short	0x010a
        /*03e2*/ 	.byte	0x11
	.zero		1


	//   ....[45]....
        /*03e4*/ 	.word	0x000021b0
        /*03e8*/ 	.word	0x000000ff
        /*03ec*/ 	.word	0x00000028
        /*03f0*/ 	.short	0x010a
        /*03f2*/ 	.byte	0x05
	.zero		1


	//   ....[46]....
        /*03f4*/ 	.word	0x000022f0
        /*03f8*/ 	.word	0x00000003
        /*03fc*/ 	.word	0x000000a0
        /*0400*/ 	.short	0x010a
        /*0402*/ 	.byte	0xff
	.zero		1


	//   ....[47]....
        /*0404*/ 	.word	0x00002440
        /*0408*/ 	.word	0x00000000
        /*040c*/ 	.word	0x00000000
        /*0410*/ 	.short	0x0101
        /*0412*/ 	.byte	0xff
	.zero		1


	//   ....[48]....
        /*0414*/ 	.word	0x00002a00
        /*0418*/ 	.word	0x000000ff
        /*041c*/ 	.word	0x00000000
        /*0420*/ 	.short	0x010a
        /*0422*/ 	.byte	0x04
	.zero		1


	//   ....[49]....
        /*0424*/ 	.word	0x00002a90
        /*0428*/ 	.word	0x000000ff
        /*042c*/ 	.word	0x00000000
        /*0430*/ 	.short	0x010a
        /*0432*/ 	.byte	0x05
	.zero		1


	//   ....[50]....
        /*0434*/ 	.word	0x00002b20
        /*0438*/ 	.word	0x000000ff
        /*043c*/ 	.word	0x00000000
        /*0440*/ 	.short	0x010a
        /*0442*/ 	.byte	0x05
	.zero		1


	//   ....[51]....
        /*0444*/ 	.word	0x00002bb0
        /*0448*/ 	.word	0x000000ff
        /*044c*/ 	.word	0x00000000
        /*0450*/ 	.short	0x010a
        /*0452*/ 	.byte	0x05
	.zero		1


	//   ....[52]....
        /*0454*/ 	.word	0x00002c50
        /*0458*/ 	.word	0x00000000
        /*045c*/ 	.word	0x00000000
        /*0460*/ 	.short	0x010a
        /*0462*/ 	.byte	0xff
	.zero		1


	//   ....[53]....
        /*0464*/ 	.word	0x00002d90
        /*0468*/ 	.word	0x00000000
        /*046c*/ 	.word	0x00000100
        /*0470*/ 	.short	0x010a
        /*0472*/ 	.byte	0xff
	.zero		1


	//   ....[54]....
        /*0474*/ 	.word	0x00002e00
        /*0478*/ 	.word	0x00000000
        /*047c*/ 	.word	0x00000000
        /*0480*/ 	.short	0x0101
        /*0482*/ 	.byte	0xff
	.zero		1


	//   ....[55]....
        /*0484*/ 	.word	0x00002e20
        /*0488*/ 	.word	0x000000ff
        /*048c*/ 	.word	0x000000b0
        /*0490*/ 	.short	0x010a
        /*0492*/ 	.byte	0x04
	.zero		1


	//   ....[56]....
        /*0494*/ 	.word	0x00002f40
        /*0498*/ 	.word	0x00000000
        /*049c*/ 	.word	0x000000a0
        /*04a0*/ 	.short	0x010a
        /*04a2*/ 	.byte	0xff
	.zero		1


	//   ....[57]....
        /*04a4*/ 	.word	0x00003040
        /*04a8*/ 	.word	0x00000000
        /*04ac*/ 	.word	0x00000000
        /*04b0*/ 	.short	0x0101
        /*04b2*/ 	.byte	0xff
	.zero		1


	//   ....[58]....
        /*04b4*/ 	.word	0x000030d0
        /*04b8*/ 	.word	0x000000ff
        /*04bc*/ 	.word	0x000000b0
        /*04c0*/ 	.short	0x0106
        /*04c2*/ 	.byte	0x04
	.zero		1


	//   ....[59]....
        /*04c4*/ 	.word	0x000030f0
        /*04c8*/ 	.word	0x000000ff
        /*04cc*/ 	.word	0x000000b0
        /*04d0*/ 	.short	0x010a
        /*04d2*/ 	.byte	0x04
	.zero		1


	//   ....[60]....
        /*04d4*/ 	.word	0x00003180
        /*04d8*/ 	.word	0x000000ff
        /*04dc*/ 	.word	0x000000b0
        /*04e0*/ 	.short	0x0106
        /*04e2*/ 	.byte	0x07
	.zero		1


	//   ....[61]....
        /*04e4*/ 	.word	0x000031c0
        /*04e8*/ 	.word	0x00000000
        /*04ec*/ 	.word	0x000000b0
        /*04f0*/ 	.short	0x010a
        /*04f2*/ 	.byte	0xff
	.zero		1


	//   ....[62]....
        /*04f4*/ 	.word	0x00003410
        /*04f8*/ 	.word	0x000000ff
        /*04fc*/ 	.word	0x00000008
        /*0500*/ 	.short	0x010a
        /*0502*/ 	.byte	0x05
	.zero		1


	//   ....[63]....
        /*0504*/ 	.word	0x00003430
        /*0508*/ 	.word	0x000000ff
        /*050c*/ 	.word	0x00000008
        /*0510*/ 	.short	0x010a
        /*0512*/ 	.byte	0x05
	.zero		1


	//   ....[64]....
        /*0514*/ 	.word	0x000035c0
        /*0518*/ 	.word	0x000000ff
        /*051c*/ 	.word	0x00000008
        /*0520*/ 	.short	0x010a
        /*0522*/ 	.byte	0x05
	.zero		1


	//   ....[65]....
        /*0524*/ 	.word	0x000035e0
        /*0528*/ 	.word	0x000000ff
        /*052c*/ 	.word	0x00000008
        /*0530*/ 	.short	0x010a
        /*0532*/ 	.byte	0x05
	.zero		1


	//   ....[66]....
        /*0534*/ 	.word	0x000036a0
        /*0538*/ 	.word	0x000000ff
        /*053c*/ 	.word	0x00000000
        /*0540*/ 	.short	0x0101
        /*0542*/ 	.byte	0x04
	.zero		1


	//   ....[67]....
        /*0544*/ 	.word	0x000039e0
        /*0548*/ 	.word	0x00000000
        /*054c*/ 	.word	0x000000a0
        /*0550*/ 	.short	0x010a
        /*0552*/ 	.byte	0xff
	.zero		1


	//   ....[68]....
        /*0554*/ 	.word	0x00003aa0
        /*0558*/ 	.word	0x00000000
        /*055c*/ 	.word	0x00000000
        /*0560*/ 	.short	0x0101
        /*0562*/ 	.byte	0xff
	.zero		1


	//   ....[69]....
        /*0564*/ 	.word	0x00003b60
        /*0568*/ 	.word	0x000000ff
        /*056c*/ 	.word	0x00000000
        /*0570*/ 	.short	0x010a
        /*0572*/ 	.byte	0x04
	.zero		1


	//   ....[70]....
        /*0574*/ 	.word	0x00003b70
        /*0578*/ 	.word	0x000000ff
        /*057c*/ 	.word	0x000000e0
        /*0580*/ 	.short	0x010a
        /*0582*/ 	.byte	0x1f
	.zero		1


	//   ....[71]....
        /*0584*/ 	.word	0x00003c20
        /*0588*/ 	.word	0x000000ff
        /*058c*/ 	.word	0x00000000
        /*0590*/ 	.short	0x010a
        /*0592*/ 	.byte	0x05
	.zero		1


	//   ....[72]....
        /*0594*/ 	.word	0x00003d50
        /*0598*/ 	.word	0x000000ff
        /*059c*/ 	.word	0x00000000
        /*05a0*/ 	.short	0x010a
        /*05a2*/ 	.byte	0x04
	.zero		1


	//   ....[73]....
        /*05a4*/ 	.word	0x00004050
        /*05a8*/ 	.word	0x000000ff
        /*05ac*/ 	.word	0x00000000
        /*05b0*/ 	.short	0x010a
        /*05b2*/ 	.byte	0x04
	.zero		1


	//   ....[74]....
        /*05b4*/ 	.word	0x000040e0
        /*05b8*/ 	.word	0x000000ff
        /*05bc*/ 	.word	0x00000000
        /*05c0*/ 	.short	0x010a
        /*05c2*/ 	.byte	0x05
	.zero		1


	//   ....[75]....
        /*05c4*/ 	.word	0x00004170
        /*05c8*/ 	.word	0x000000ff
        /*05cc*/ 	.word	0x00000000
        /*05d0*/ 	.short	0x010a
        /*05d2*/ 	.byte	0x05
	.zero		1


	//   ....[76]....
        /*05d4*/ 	.word	0x00004210
        /*05d8*/ 	.word	0x00000000
        /*05dc*/ 	.word	0x00000000
        /*05e0*/ 	.short	0x010a
        /*05e2*/ 	.byte	0xff
	.zero		1


	//   ....[77]....
        /*05e4*/ 	.word	0x00004250
        /*05e8*/ 	.word	0x00000000
        /*05ec*/ 	.word	0x00000000
        /*05f0*/ 	.short	0x010a
        /*05f2*/ 	.byte	0xff
	.zero		1


	//   ....[78]....
        /*05f4*/ 	.word	0x000042c0
        /*05f8*/ 	.word	0x000000ff
        /*05fc*/ 	.word	0x00000000
        /*0600*/ 	.short	0x0101
        /*0602*/ 	.byte	0x04
	.zero		1


	//   ....[79]....
        /*0604*/ 	.word	0x00004300
        /*0608*/ 	.word	0x000000ff
        /*060c*/ 	.word	0x00000120
        /*0610*/ 	.short	0x010a
        /*0612*/ 	.byte	0x1a
	.zero		1


	//   ....[80]....
        /*0614*/ 	.word	0x00004350
        /*0618*/ 	.word	0x000000ff
        /*061c*/ 	.word	0x00000000
        /*0620*/ 	.short	0x0101
        /*0622*/ 	.byte	0x04
	.zero		1


	//   ....[81]....
        /*0624*/ 	.word	0x00004830
        /*0628*/ 	.word	0x0000000c
        /*062c*/ 	.word	0x000000a0
        /*0630*/ 	.short	0x010a
        /*0632*/ 	.byte	0xff
	.zero		1


	//   ....[82]....
        /*0634*/ 	.word	0x000049a0
        /*0638*/ 	.word	0x00000000
        /*063c*/ 	.word	0x00000000
        /*0640*/ 	.short	0x0101
        /*0642*/ 	.byte	0xff
	.zero		1


	//   ....[83]....
        /*0644*/ 	.word	0x00004e30
        /*0648*/ 	.word	0x000000ff
        /*064c*/ 	.word	0x00000098
        /*0650*/ 	.short	0x010a
        /*0652*/ 	.byte	0x15
	.zero		1


	//   ....[84]....
        /*0654*/ 	.word	0x00004fb0
        /*0658*/ 	.word	0x000000ff
        /*065c*/ 	.word	0x00000070
        /*0660*/ 	.short	0x010a
        /*0662*/ 	.byte	0x15
	.zero		1


	//   ....[85]....
        /*0664*/ 	.word	0x00005120
        /*0668*/ 	.word	0x000000ff
        /*066c*/ 	.word	0x00000050
        /*0670*/ 	.short	0x010b
        /*0672*/ 	.byte	0x15
	.zero		1


	//   ....[86]....
        /*0674*/ 	.word	0x00005130
        /*0678*/ 	.word	0x000000ff
        /*067c*/ 	.word	0x00000000
        /*0680*/ 	.short	0x0101
        /*0682*/ 	.byte	0x28
	.zero		1


	//   ....[87]....
        /*0684*/ 	.word	0x00005140
        /*0688*/ 	.word	0x000000ff
        /*068c*/ 	.word	0x00000078
        /*0690*/ 	.short	0x010a
        /*0692*/ 	.byte	0x15
	.zero		1


	//   ....[88]....
        /*0694*/ 	.word	0x00005290
        /*0698*/ 	.word	0x000000ff
        /*069c*/ 	.word	0x00000058
        /*06a0*/ 	.short	0x010b
        /*06a2*/ 	.byte	0x15
	.zero		1


	//   ....[89]....
        /*06a4*/ 	.word	0x000052a0
        /*06a8*/ 	.word	0x000000ff
        /*06ac*/ 	.word	0x00000000
        /*06b0*/ 	.short	0x0101
        /*06b2*/ 	.byte	0x27
	.zero		1


	//   ....[90]....
        /*06b4*/ 	.word	0x000052b0
        /*06b8*/ 	.word	0x000000ff
        /*06bc*/ 	.word	0x00000080
        /*06c0*/ 	.short	0x010a
        /*06c2*/ 	.byte	0x15
	.zero		1


	//   ....[91]....
        /*06c4*/ 	.word	0x000053f0
        /*06c8*/ 	.word	0x000000ff
        /*06cc*/ 	.word	0x00000060
        /*06d0*/ 	.short	0x010b
        /*06d2*/ 	.byte	0x15
	.zero		1


	//   ....[92]....
        /*06d4*/ 	.word	0x00005400
        /*06d8*/ 	.word	0x000000ff
        /*06dc*/ 	.word	0x00000000
        /*06e0*/ 	.short	0x0101
        /*06e2*/ 	.byte	0x26
	.zero		1


	//   ....[93]....
        /*06e4*/ 	.word	0x00005410
        /*06e8*/ 	.word	0x000000ff
        /*06ec*/ 	.word	0x00000088
        /*06f0*/ 	.short	0x010a
        /*06f2*/ 	.byte	0x15
	.zero		1


	//   ....[94]....
        /*06f4*/ 	.word	0x00005610
        /*06f8*/ 	.word	0x000000ff
        /*06fc*/ 	.word	0x00000068
        /*0700*/ 	.short	0x010b
        /*0702*/ 	.byte	0x15
	.zero		1


	//   ....[95]....
        /*0704*/ 	.word	0x00005620
        /*0708*/ 	.word	0x000000ff
        /*070c*/ 	.word	0x00000000
        /*0710*/ 	.short	0x0101
        /*0712*/ 	.byte	0x25
	.zero		1


	//   ....[96]....
        /*0714*/ 	.word	0x00005650
        /*0718*/ 	.word	0x000000ff
        /*071c*/ 	.word	0x00000070
        /*0720*/ 	.short	0x010a
        /*0722*/ 	.byte	0x15
	.zero		1


	//   ....[97]....
        /*0724*/ 	.word	0x00005670
        /*0728*/ 	.word	0x000000ff
        /*072c*/ 	.word	0x00000078
        /*0730*/ 	.short	0x010a
        /*0732*/ 	.byte	0x15
	.zero		1


	//   ....[98]....
        /*0734*/ 	.word	0x00005690
        /*0738*/ 	.word	0x000000ff
        /*073c*/ 	.word	0x00000080
        /*0740*/ 	.short	0x010a
        /*0742*/ 	.byte	0x15
	.zero		1


	//   ....[99]....
        /*0744*/ 	.word	0x000056d0
        /*0748*/ 	.word	0x00000000
        /*074c*/ 	.word	0x00000088
        /*0750*/ 	.short	0x010a
        /*0752*/ 	.byte	0xff
	.zero		1


	//   ....[100]....
        /*0754*/ 	.word	0x000059e0
        /*0758*/ 	.word	0x00000003
        /*075c*/ 	.word	0x000000a0
        /*0760*/ 	.short	0x010a
        /*0762*/ 	.byte	0xff
	.zero		1


	//   ....[101]....
        /*0764*/ 	.word	0x00005b60
        /*0768*/ 	.word	0x00000000
        /*076c*/ 	.word	0x00000000
        /*0770*/ 	.short	0x0101
        /*0772*/ 	.byte	0xff
	.zero		1


	//   ....[102]....
        /*0774*/ 	.word	0x000066a0
        /*0778*/ 	.word	0x000000ff
        /*077c*/ 	.word	0x00000050
        /*0780*/ 	.short	0x010a
        /*0782*/ 	.byte	0x2c
	.zero		1


	//   ....[103]....
        /*0784*/ 	.word	0x000066e0
        /*0788*/ 	.word	0x00000046
        /*078c*/ 	.word	0x000000c0
        /*0790*/ 	.short	0x010a
        /*0792*/ 	.byte	0xff
	.zero		1


	//   ....[104]....
        /*0794*/ 	.word	0x000067d0
        /*0798*/ 	.word	0x000000ff
        /*079c*/ 	.word	0x00000050
        /*07a0*/ 	.short	0x010a
        /*07a2*/ 	.byte	0x2c
	.zero		1


	//   ....[105]....
        /*07a4*/ 	.word	0x000068c0
        /*07a8*/ 	.word	0x00000046
        /*07ac*/ 	.word	0x000000c0
        /*07b0*/ 	.short	0x010a
        /*07b2*/ 	.byte	0xff
	.zero		1


	//   ....[106]....
        /*07b4*/ 	.word	0x00007090
        /*07b8*/ 	.word	0x00000000
        /*07bc*/ 	.word	0x00000000
        /*07c0*/ 	.short	0x0101
        /*07c2*/ 	.byte	0xff
	.zero		1


	//   ....[107]....
        /*07c4*/ 	.word	0x000070a0
        /*07c8*/ 	.word	0x00000002
        /*07cc*/ 	.word	0x00000050
        /*07d0*/ 	.short	0x010a
        /*07d2*/ 	.byte	0xff
	.zero		1


	//   ....[108]....
        /*07d4*/ 	.word	0x00007180
        /*07d8*/ 	.word	0x00000002
        /*07dc*/ 	.word	0x00000050
        /*07e0*/ 	.short	0x010a
        /*07e2*/ 	.byte	0xff
	.zero		1


	//   ....[109]....
        /*07e4*/ 	.word	0x000079f0
        /*07e8*/ 	.word	0x00000000
        /*07ec*/ 	.word	0x00000000
        /*07f0*/ 	.short	0x0101
        /*07f2*/ 	.byte	0xff
	.zero		1


	//   ....[110]....
        /*07f4*/ 	.word	0x00007a10
        /*07f8*/ 	.word	0x00000006
        /*07fc*/ 	.word	0x00000050
        /*0800*/ 	.short	0x010a
        /*0802*/ 	.byte	0xff
	.zero		1


	//   ....[111]....
        /*0804*/ 	.word	0x00007ae0
        /*0808*/ 	.word	0x00000006
        /*080c*/ 	.word	0x00000050
        /*0810*/ 	.short	0x010a
        /*0812*/ 	.byte	0xff
	.zero		1


	//   ....[112]....
        /*0814*/ 	.word	0x00008340
        /*0818*/ 	.word	0x0000000e
        /*081c*/ 	.word	0x00000000
        /*0820*/ 	.short	0x0101
        /*0822*/ 	.byte	0xff
	.zero		1


	//   ....[113]....
        /*0824*/ 	.word	0x00008360
        /*0828*/ 	.word	0x00000000
        /*082c*/ 	.word	0x00000050
        /*0830*/ 	.short	0x010a
        /*0832*/ 	.byte	0xff
	.zero		1


	//   ....[114]....
        /*0834*/ 	.word	0x00008430
        /*0838*/ 	.word	0x00000000
        /*083c*/ 	.word	0x00000050
        /*0840*/ 	.short	0x010a
        /*0842*/ 	.byte	0xff
	.zero		1


	//   ....[115]....
        /*0844*/ 	.word	0x00008740
        /*0848*/ 	.word	0x00000046
        /*084c*/ 	.word	0x00000000
        /*0850*/ 	.short	0x0101
        /*0852*/ 	.byte	0xff
	.zero		1


	//   ....[116]....
        /*0854*/ 	.word	0x00008ce0
        /*0858*/ 	.word	0x00000000
        /*085c*/ 	.word	0x00000000
        /*0860*/ 	.short	0x0101
        /*0862*/ 	.byte	0xff
	.zero		1


	//   ....[117]....
        /*0864*/ 	.word	0x00008f90
        /*0868*/ 	.word	0x000000ff
        /*086c*/ 	.word	0x00000000
        /*0870*/ 	.short	0x0101
        /*0872*/ 	.byte	0x04
	.zero		1


	//   ....[118]....
        /*0874*/ 	.word	0x00008fb0
        /*0878*/ 	.word	0x00000000
        /*087c*/ 	.word	0x00000110
        /*0880*/ 	.short	0x010a
        /*0882*/ 	.byte	0xff
	.zero		1


	//   ....[119]....
        /*0884*/ 	.word	0x00009010
        /*0888*/ 	.word	0x00000000
        /*088c*/ 	.word	0x00000028
        /*0890*/ 	.short	0x010a
        /*0892*/ 	.byte	0xff
	.zero		1


	//   ....[120]....
        /*0894*/ 	.word	0x00009070
        /*0898*/ 	.word	0x00000000
        /*089c*/ 	.word	0x00000028
        /*08a0*/ 	.short	0x010a
        /*08a2*/ 	.byte	0xff
	.zero		1


	//   ....[121]....
        /*08a4*/ 	.word	0x000090c0
        /*08a8*/ 	.word	0x00000003
        /*08ac*/ 	.word	0x000000a0
        /*08b0*/ 	.short	0x010a
        /*08b2*/ 	.byte	0xff
	.zero		1


	//   ....[122]....
        /*08b4*/ 	.word	0x00009120
        /*08b8*/ 	.word	0x00000000
        /*08bc*/ 	.word	0x00000000
        /*08c0*/ 	.short	0x010a
        /*08c2*/ 	.byte	0xff
	.zero		1


	//   ....[123]....
        /*08c4*/ 	.word	0x00009180
        /*08c8*/ 	.word	0x00000000
        /*08cc*/ 	.word	0x00000000
        /*08d0*/ 	.short	0x010a
        /*08d2*/ 	.byte	0xff
	.zero		1


	//   ....[124]....
        /*08d4*/ 	.word	0x000091e0
        /*08d8*/ 	.word	0x00000000
        /*08dc*/ 	.word	0x00000000
        /*08e0*/ 	.short	0x010a
        /*08e2*/ 	.byte	0xff
	.zero		1


	//   ....[125]....
        /*08e4*/ 	.word	0x00009240
        /*08e8*/ 	.word	0x00000000
        /*08ec*/ 	.word	0x00000000
        /*08f0*/ 	.short	0x010a
        /*08f2*/ 	.byte	0xff
	.zero		1


	//   ....[126]....
        /*08f4*/ 	.word	0x00009290
        /*08f8*/ 	.word	0x00000000
        /*08fc*/ 	.word	0x00000100
        /*0900*/ 	.short	0x010a
        /*0902*/ 	.byte	0xff
	.zero		1


	//   ....[127]....
        /*0904*/ 	.word	0x000092f0
        /*0908*/ 	.word	0x00000000
        /*090c*/ 	.word	0x000000b0
        /*0910*/ 	.short	0x010a
        /*0912*/ 	.byte	0xff
	.zero		1


	//   ....[128]....
        /*0914*/ 	.word	0x00009340
        /*0918*/ 	.word	0x00000000
        /*091c*/ 	.word	0x000000a0
        /*0920*/ 	.short	0x010a
        /*0922*/ 	.byte	0xff
	.zero		1


	//   ....[129]....
        /*0924*/ 	.word	0x000093a0
        /*0928*/ 	.word	0x00000000
        /*092c*/ 	.word	0x000000b0
        /*0930*/ 	.short	0x010a
        /*0932*/ 	.byte	0xff
	.zero		1


	//   ....[130]....
        /*0934*/ 	.word	0x00009400
        /*0938*/ 	.word	0x00000005
        /*093c*/ 	.word	0x00000008
        /*0940*/ 	.short	0x010a
        /*0942*/ 	.byte	0xff
	.zero		1


	//   ....[131]....
        /*0944*/ 	.word	0x000094f0
        /*0948*/ 	.word	0x00000003
        /*094c*/ 	.word	0x00000008
        /*0950*/ 	.short	0x010a
        /*0952*/ 	.byte	0xff
	.zero		1


	//   ....[132]....
        /*0954*/ 	.word	0x00009540
        /*0958*/ 	.word	0x00000000
        /*095c*/ 	.word	0x000000a0
        /*0960*/ 	.short	0x010a
        /*0962*/ 	.byte	0xff
	.zero		1


	//   ....[133]....
        /*0964*/ 	.word	0x000095a0
        /*0968*/ 	.word	0x00000000
        /*096c*/ 	.word	0x000000e0
        /*0970*/ 	.short	0x010a
        /*0972*/ 	.byte	0xff
	.zero		1


	//   ....[134]....
        /*0974*/ 	.word	0x00009600
        /*0978*/ 	.word	0x00000000
        /*097c*/ 	.word	0x00000000
        /*0980*/ 	.short	0x010a
        /*0982*/ 	.byte	0xff
	.zero		1


	//   ....[135]....
        /*0984*/ 	.word	0x00009660
        /*0988*/ 	.word	0x00000000
        /*098c*/ 	.word	0x00000000
        /*0990*/ 	.short	0x010a
        /*0992*/ 	.byte	0xff
	.zero		1


	//   ....[136]....
        /*0994*/ 	.word	0x000096c0
        /*0998*/ 	.word	0x00000000
        /*099c*/ 	.word	0x00000000
        /*09a0*/ 	.short	0x010a
        /*09a2*/ 	.byte	0xff
	.zero		1


	//   ....[137]....
        /*09a4*/ 	.word	0x00009720
        /*09a8*/ 	.word	0x00000000
        /*09ac*/ 	.word	0x00000000
        /*09b0*/ 	.short	0x010a
        /*09b2*/ 	.byte	0xff
	.zero		1


	//   ....[138]....
        /*09b4*/ 	.word	0x00009780
        /*09b8*/ 	.word	0x00000000
        /*09bc*/ 	.word	0x00000120
        /*09c0*/ 	.short	0x010a
        /*09c2*/ 	.byte	0xff
	.zero		1


	//   ....[139]....
        /*09c4*/ 	.word	0x000097d0
        /*09c8*/ 	.word	0x0000000c
        /*09cc*/ 	.word	0x000000a0
        /*09d0*/ 	.short	0x010a
        /*09d2*/ 	.byte	0xff
	.zero		1


	//   ....[140]....
        /*09d4*/ 	.word	0x00009830
        /*09d8*/ 	.word	0x00000000
        /*09dc*/ 	.word	0x00000098
        /*09e0*/ 	.short	0x010a
        /*09e2*/ 	.byte	0xff
	.zero		1


	//   ....[141]....
        /*09e4*/ 	.word	0x00009890
        /*09e8*/ 	.word	0x00000000
        /*09ec*/ 	.word	0x00000070
        /*09f0*/ 	.short	0x010a
        /*09f2*/ 	.byte	0xff
	.zero		1


	//   ....[142]....
        /*09f4*/ 	.word	0x000098f0
        /*09f8*/ 	.word	0x00000000
        /*09fc*/ 	.word	0x00000078
        /*0a00*/ 	.short	0x010a
        /*0a02*/ 	.byte	0xff
	.zero		1


	//   ....[143]....
        /*0a04*/ 	.word	0x00009950
        /*0a08*/ 	.word	0x00000000
        /*0a0c*/ 	.word	0x00000080
        /*0a10*/ 	.short	0x010a
        /*0a12*/ 	.byte	0xff
	.zero		1


	//   ....[144]....
        /*0a14*/ 	.word	0x000099b0
        /*0a18*/ 	.word	0x00000000
        /*0a1c*/ 	.word	0x00000088
        /*0a20*/ 	.short	0x010a
        /*0a22*/ 	.byte	0xff
	.zero		1


	//   ....[145]....
        /*0a24*/ 	.word	0x00009a10
        /*0a28*/ 	.word	0x00000000
        /*0a2c*/ 	.word	0x00000070
        /*0a30*/ 	.short	0x010a
        /*0a32*/ 	.byte	0xff
	.zero		1


	//   ....[146]....
        /*0a34*/ 	.word	0x00009a70
        /*0a38*/ 	.word	0x00000000
        /*0a3c*/ 	.word	0x00000078
        /*0a40*/ 	.short	0x010a
        /*0a42*/ 	.byte	0xff
	.zero		1


	//   ....[147]....
        /*0a44*/ 	.word	0x00009ad0
        /*0a48*/ 	.word	0x00000000
        /*0a4c*/ 	.word	0x00000080
        /*0a50*/ 	.short	0x010a
        /*0a52*/ 	.byte	0xff
	.zero		1


	//   ....[148]....
        /*0a54*/ 	.word	0x00009b20
        /*0a58*/ 	.word	0x00000003
        /*0a5c*/ 	.word	0x000000a0
        /*0a60*/ 	.short	0x010a
        /*0a62*/ 	.byte	0xff
	.zero		1


	//   ....[149]....
        /*0a64*/ 	.word	0x00009b80
        /*0a68*/ 	.word	0x00000002
        /*0a6c*/ 	.word	0x00000050
        /*0a70*/ 	.short	0x010a
        /*0a72*/ 	.byte	0xff
	.zero		1


	//   ....[150]....
        /*0a74*/ 	.word	0x00009bd0
        /*0a78*/ 	.word	0x00000046
        /*0a7c*/ 	.word	0x000000c0
        /*0a80*/ 	.short	0x010a
        /*0a82*/ 	.byte	0xff
	.zero		1


	//   ....[151]....
        /*0a84*/ 	.word	0x00009c20
        /*0a88*/ 	.word	0x00000002
        /*0a8c*/ 	.word	0x00000050
        /*0a90*/ 	.short	0x010a
        /*0a92*/ 	.byte	0xff
	.zero		1


	//   ....[152]....
        /*0a94*/ 	.word	0x00009c70
        /*0a98*/ 	.word	0x00000006
        /*0a9c*/ 	.word	0x00000050
        /*0aa0*/ 	.short	0x010a
        /*0aa2*/ 	.byte	0xff
	.zero		1


	//   ....[153]....
        /*0aa4*/ 	.word	0x00009cc0
        /*0aa8*/ 	.word	0x00000000
        /*0aac*/ 	.word	0x00000050
        /*0ab0*/ 	.short	0x010a
        /*0ab2*/ 	.byte	0xff
	.zero		1


	//----- nvinfo : EIATTR_NUM_MBARRIERS
	.align		4
.L_47:
        /*0ab4*/ 	.byte	0x03, 0x38
        /*0ab6*/ 	.short	0x0025


	//----- nvinfo : EIATTR_EXIT_INSTR_OFFSETS
	.align		4
        /*0ab8*/ 	.byte	0x04, 0x1c
        /*0aba*/ 	.short	(.L_49 - .L_48)


	//   ....[0]....
.L_48:
        /*0abc*/ 	.word	0x00002c80


	//   ....[1]....
        /*0ac0*/ 	.word	0x00003190


	//   ....[2]....
        /*0ac4*/ 	.word	0x000031f0


	//   ....[3]....
        /*0ac8*/ 	.word	0x00004580


	//   ....[4]....
        /*0acc*/ 	.word	0x00005700


	//   ....[5]....
        /*0ad0*/ 	.word	0x00005740


	//   ....[6]....
        /*0ad4*/ 	.word	0x00008e70


	//   ....[7]....
        /*0ad8*/ 	.word	0x00008ef0


	//   ....[8]....
        /*0adc*/ 	.word	0x00008f20


	//   ....[9]....
        /*0ae0*/ 	.word	0x00008fa0


	//----- nvinfo : EIATTR_MAX_THREADS
	.align		4
.L_49:
        /*0ae4*/ 	.byte	0x04, 0x05
        /*0ae6*/ 	.short	(.L_51 - .L_50)
.L_50:
        /*0ae8*/ 	.word	0x00000100
        /*0aec*/ 	.word	0x00000001
        /*0af0*/ 	.word	0x00000001


	//----- nvinfo : EIATTR_CRS_STACK_SIZE
	.align		4
.L_51:
        /*0af4*/ 	.byte	0x04, 0x1e
        /*0af6*/ 	.short	(.L_53 - .L_52)
.L_52:
        /*0af8*/ 	.word	0x00000000


	//----- nvinfo : EIATTR_CBANK_PARAM_SIZE
	.align		4
.L_53:
        /*0afc*/ 	.byte	0x03, 0x19
        /*0afe*/ 	.short	0x0800


	//----- nvinfo : EIATTR_PARAM_CBANK
	.align		4
        /*0b00*/ 	.byte	0x04, 0x0a
        /*0b02*/ 	.short	(.L_55 - .L_54)
	.align		4
.L_54:
        /*0b04*/ 	.word	index@(.nv.constant0._ZN7cutlass13device_kernelINS_4gemm6kernel13GemmUniversalIN4cute5tupleIJiiiiEEENS1_10collective13CollectiveMmaINS1_35MainloopSm100TmaUmmaWarpSpecializedILi5ELi2ELi4ENS5_IJNS4_1CILi2EEESB_NSA_ILi1EEEEEEEENS5_IJNSA_ILi256EEENSA_ILi64EEENSA_ILi32EEEEEENS_10tfloat32_tENS5_IJlSC_lEEESJ_SK_NS4_8TiledMMAINS4_8MMA_AtomIJNS4_23SM100_MMA_TF32_2x1SM_SSISJ_SJ_fLi256ELi64ELNS4_4UMMA5MajorE0ELSP_0ELNSO_7ScaleInE0ELSQ_0EEEEEENS4_6LayoutINS5_IJSC_SC_SC_EEENS5_IJNSA_ILi0EEESV_SV_EEEEENS5_IJNS4_10UnderscoreESY_SY_EEEEENS4_28SM100_TMA_2SM_LOAD_MULTICASTENS4_14ComposedLayoutINS4_7SwizzleILi3ELi4ELi3EEENS4_18smem_ptr_flag_bitsILi32EEENST_INS5_IJNSA_ILi8EEESH_EEENS5_IJSH_SC_EEEEEEEvNS4_8identityENS4_18SM100_TMA_2SM_LOADES1B_vS1C_EENS_8epilogue10collective18CollectiveEpilogueINS1F_23Sm100TmaWarpSpecializedILi4ELi2ELi16ELb1ELb0EEEJNS5_IJNSA_ILi128EEESG_SH_EEENS5_IJNST_IS1K_SC_EENST_INSA_ILi16EEESC_EEEEESJ_SK_SJ_SK_NS1F_6fusion15FusionCallbacksIS1J_NS1Q_17LinearCombinationISJ_fSJ_fLNS_15FloatRoundStyleE2EEES1L_S1P_JEEENS4_5SM1004TMEM4LOAD26SM100_TMEM_LOAD_32dp32b16xENS4_13SM90_TMA_LOADENS12_INS13_ILi2ELi4ELi3EEES16_NST_INS5_IJS17_S1N_EEENS5_IJS1N_SC_EEEEEEENS4_39AutoVectorizingCopyWithAssumedAlignmentILi128EEENS4_14SM90_TMA_STOREES25_S27_S27_EEEvvEEEEvNT_6ParamsE)
        /*0b08*/ 	.short	0x0380
        /*0b0a*/ 	.short	0x0800


	//----- nvinfo : EIATTR_SW_WAR
	.align		4
.L_55:
        /*0b0c*/ 	.byte	0x04, 0x36
        /*0b0e*/ 	.short	(.L_57 - .L_56)
.L_56:
        /*0b10*/ 	.word	0x00000008
.L_57:


//--------------------- .nv.callgraph             --------------------------
	.section	.nv.callgraph,"",@"SHT_CUDA_CALLGRAPH"
	.align	4
	.sectionentsize	8
	.align		4
        /*0000*/ 	.word	0x00000000
	.align		4
        /*0004*/ 	.word	0xffffffff
	.align		4
        /*0008*/ 	.word	index@(_ZN7cutlass13device_kernelINS_4gemm6kernel13GemmUniversalIN4cute5tupleIJiiiiEEENS1_10collective13CollectiveMmaINS1_35MainloopSm100TmaUmmaWarpSpecializedILi5ELi2ELi4ENS5_IJNS4_1CILi2EEESB_NSA_ILi1EEEEEEEENS5_IJNSA_ILi256EEENSA_ILi64EEENSA_ILi32EEEEEENS_10tfloat32_tENS5_IJlSC_lEEESJ_SK_NS4_8TiledMMAINS4_8MMA_AtomIJNS4_23SM100_MMA_TF32_2x1SM_SSISJ_SJ_fLi256ELi64ELNS4_4UMMA5MajorE0ELSP_0ELNSO_7ScaleInE0ELSQ_0EEEEEENS4_6LayoutINS5_IJSC_SC_SC_EEENS5_IJNSA_ILi0EEESV_SV_EEEEENS5_IJNS4_10UnderscoreESY_SY_EEEEENS4_28SM100_TMA_2SM_LOAD_MULTICASTENS4_14ComposedLayoutINS4_7SwizzleILi3ELi4ELi3EEENS4_18smem_ptr_flag_bitsILi32EEENST_INS5_IJNSA_ILi8EEESH_EEENS5_IJSH_SC_EEEEEEEvNS4_8identityENS4_18SM100_TMA_2SM_LOADES1B_vS1C_EENS_8epilogue10collective18CollectiveEpilogueINS1F_23Sm100TmaWarpSpecializedILi4ELi2ELi16ELb1ELb0EEEJNS5_IJNSA_ILi128EEESG_SH_EEENS5_IJNST_IS1K_SC_EENST_INSA_ILi16EEESC_EEEEESJ_SK_SJ_SK_NS1F_6fusion15FusionCallbacksIS1J_NS1Q_17LinearCombinationISJ_fSJ_fLNS_15FloatRoundStyleE2EEES1L_S1P_JEEENS4_5SM1004TMEM4LOAD26SM100_TMEM_LOAD_32dp32b16xENS4_13SM90_TMA_LOADENS12_INS13_ILi2ELi4ELi3EEES16_NST_INS5_IJS17_S1N_EEENS5_IJS1N_SC_EEEEEEENS4_39AutoVectorizingCopyWithAssumedAlignmentILi128EEENS4_14SM90_TMA_STOREES25_S27_S27_EEEvvEEEEvNT_6ParamsE)
	.align		4
        /*000c*/ 	.word	index@(__assertfail)
	.align		4
        /*0010*/ 	.word	0x00000000
	.align		4
        /*0014*/ 	.word	0xfffffffe
	.align		4
        /*0018*/ 	.word	0x00000000
	.align		4
        /*001c*/ 	.word	0xfffffffd
	.align		4
        /*0020*/ 	.word	0x00000000
	.align		4
        /*0024*/ 	.word	0xfffffffc


//--------------------- .nv.constant4             --------------------------
	.section	.nv.constant4,"a",@progbits
	.align	8
	.align		8
.nv.constant4:
        /*0000*/ 	.dword	__assertfail
	.align		8
        /*0008*/ 	.dword	__unnamed_1
	.align		8
        /*0010*/ 	.dword	__unnamed_2
	.align		8
        /*0018*/ 	.dword	_ZN40_INTERNAL_9489b390_4_k_cu_69b03bd4_112154cuda3std3__45__cpo5beginE
	.align		8
        /*0020*/ 	.dword	_ZN40_INTERNAL_9489b390_4_k_cu_69b03bd4_112154cuda3std3__45__cpo3endE
	.align		8
        /*0028*/ 	.dword	_ZN40_INTERNAL_9489b390_4_k_cu_69b03bd4_112154cuda3std3__45__cpo6cbeginE
	.align		8
        /*0030*/ 	.dword	_ZN40_INTERNAL_9489b390_4_k_cu_69b03bd4_112154cuda3std3__45__cpo4cendE
	.align		8
        /*0038*/ 	.dword	_ZN40_INTERNAL_9489b390_4_k_cu_69b03bd4_112154cuda3std3__442_GLOBAL__N__9489b390_4_k_cu_69b03bd4_112156ignoreE
	.align		8
        /*0040*/ 	.dword	_ZN40_INTERNAL_9489b390_4_k_cu_69b03bd4_112154cuda3std3__419piecewise_constructE
	.align		8
        /*0048*/ 	.dword	_ZN40_INTERNAL_9489b390_4_k_cu_69b03bd4_112154cuda3std3__48in_placeE
	.align		8
        /*0050*/ 	.dword	_ZN40_INTERNAL_9489b390_4_k_cu_69b03bd4_112154cuda3std6ranges3__45__cpo4swapE
	.align		8
        /*0058*/ 	.dword	_ZN40_INTERNAL_9489b390_4_k_cu_69b03bd4_112154cuda3std6ranges3__45__cpo9iter_moveE
	.align		8
        /*0060*/ 	.dword	_ZN40_INTERNAL_9489b390_4_k_cu_69b03bd4_112154cute7productE
	.align		8
        /*0068*/ 	.dword	_ZN40_INTERNAL_9489b390_4_k_cu_69b03bd4_112154cute1_E
	.align		8
        /*0070*/ 	.dword	$str$25
	.align		8
        /*0078*/ 	.dword	$str$26
	.align		8
        /*0080*/ 	.dword	$str$27
	.align		8
        /*0088*/ 	.dword	$str$28


//--------------------- .text._ZN7cutlass13device_kernelINS_4gemm6kernel13GemmUniversalIN4cute5tupleIJiiiiEEENS1_10collective13CollectiveMmaINS1_35MainloopSm100TmaUmmaWarpSpecializedILi5ELi2ELi4ENS5_IJNS4_1CILi2EEESB_NSA_ILi1EEEEEEEENS5_IJNSA_ILi256EEENSA_ILi64EEENSA_ILi32EEEEEENS_10tfloat32_tENS5_IJlSC_lEEESJ_SK_NS4_8TiledMMAINS4_8MMA_AtomIJNS4_23SM100_MMA_TF32_2x1SM_SSISJ_SJ_fLi256ELi64ELNS4_4UMMA5MajorE0ELSP_0ELNSO_7ScaleInE0ELSQ_0EEEEEENS4_6LayoutINS5_IJSC_SC_SC_EEENS5_IJNSA_ILi0EEESV_SV_EEEEENS5_IJNS4_10UnderscoreESY_SY_EEEEENS4_28SM100_TMA_2SM_LOAD_MULTICASTENS4_14ComposedLayoutINS4_7SwizzleILi3ELi4ELi3EEENS4_18smem_ptr_flag_bitsILi32EEENST_INS5_IJNSA_ILi8EEESH_EEENS5_IJSH_SC_EEEEEEEvNS4_8identityENS4_18SM100_TMA_2SM_LOADES1B_vS1C_EENS_8epilogue10collective18CollectiveEpilogueINS1F_23Sm100TmaWarpSpecializedILi4ELi2ELi16ELb1ELb0EEEJNS5_IJNSA_ILi128EEESG_SH_EEENS5_IJNST_IS1K_SC_EENST_INSA_ILi16EEESC_EEEEESJ_SK_SJ_SK_NS1F_6fusion15FusionCallbacksIS1J_NS1Q_17LinearCombinationISJ_fSJ_fLNS_15FloatRoundStyleE2EEES1L_S1P_JEEENS4_5SM1004TMEM4LOAD26SM100_TMEM_LOAD_32dp32b16xENS4_13SM90_TMA_LOADENS12_INS13_ILi2ELi4ELi3EEES16_NST_INS5_IJS17_S1N_EEENS5_IJS1N_SC_EEEEEEENS4_39AutoVectorizingCopyWithAssumedAlignmentILi128EEENS4_14SM90_TMA_STOREES25_S27_S27_EEEvvEEEEvNT_6ParamsE --------------------------
	.section	.text._ZN7cutlass13device_kernelINS_4gemm6kernel13GemmUniversalIN4cute5tupleIJiiiiEEENS1_10collective13CollectiveMmaINS1_35MainloopSm100TmaUmmaWarpSpecializedILi5ELi2ELi4ENS5_IJNS4_1CILi2EEESB_NSA_ILi1EEEEEEEENS5_IJNSA_ILi256EEENSA_ILi64EEENSA_ILi32EEEEEENS_10tfloat32_tENS5_IJlSC_lEEESJ_SK_NS4_8TiledMMAINS4_8MMA_AtomIJNS4_23SM100_MMA_TF32_2x1SM_SSISJ_SJ_fLi256ELi64ELNS4_4UMMA5MajorE0ELSP_0ELNSO_7ScaleInE0ELSQ_0EEEEEENS4_6LayoutINS5_IJSC_SC_SC_EEENS5_IJNSA_ILi0EEESV_SV_EEEEENS5_IJNS4_10UnderscoreESY_SY_EEEEENS4_28SM100_TMA_2SM_LOAD_MULTICASTENS4_14ComposedLayoutINS4_7SwizzleILi3ELi4ELi3EEENS4_18smem_ptr_flag_bitsILi32EEENST_INS5_IJNSA_ILi8EEESH_EEENS5_IJSH_SC_EEEEEEEvNS4_8identityENS4_18SM100_TMA_2SM_LOADES1B_vS1C_EENS_8epilogue10collective18CollectiveEpilogueINS1F_23Sm100TmaWarpSpecializedILi4ELi2ELi16ELb1ELb0EEEJNS5_IJNSA_ILi128EEESG_SH_EEENS5_IJNST_IS1K_SC_EENST_INSA_ILi16EEESC_EEEEESJ_SK_SJ_SK_NS1F_6fusion15FusionCallbacksIS1J_NS1Q_17LinearCombinationISJ_fSJ_fLNS_15FloatRoundStyleE2EEES1L_S1P_JEEENS4_5SM1004TMEM4LOAD26SM100_TMEM_LOAD_32dp32b16xENS4_13SM90_TMA_LOADENS12_INS13_ILi2ELi4ELi3EEES16_NST_INS5_IJS17_S1N_EEENS5_IJS1N_SC_EEEEEEENS4_39AutoVectorizingCopyWithAssumedAlignmentILi128EEENS4_14SM90_TMA_STOREES25_S27_S27_EEEvvEEEEvNT_6ParamsE,"ax",@progbits
	.align	128
.text._ZN7cutlass13device_kernelINS_4gemm6kernel13GemmUniversalIN4cute5tupleIJiiiiEEENS1_10collective13CollectiveMmaINS1_35MainloopSm100TmaUmmaWarpSpecializedILi5ELi2ELi4ENS5_IJNS4_1CILi2EEESB_NSA_ILi1EEEEEEEENS5_IJNSA_ILi256EEENSA_ILi64EEENSA_ILi32EEEEEENS_10tfloat32_tENS5_IJlSC_lEEESJ_SK_NS4_8TiledMMAINS4_8MMA_AtomIJNS4_23SM100_MMA_TF32_2x1SM_SSISJ_SJ_fLi256ELi64ELNS4_4UMMA5MajorE0ELSP_0ELNSO_7ScaleInE0ELSQ_0EEEEEENS4_6LayoutINS5_IJSC_SC_SC_EEENS5_IJNSA_ILi0EEESV_SV_EEEEENS5_IJNS4_10UnderscoreESY_SY_EEEEENS4_28SM100_TMA_2SM_LOAD_MULTICASTENS4_14ComposedLayoutINS4_7SwizzleILi3ELi4ELi3EEENS4_18smem_ptr_flag_bitsILi32EEENST_INS5_IJNSA_ILi8EEESH_EEENS5_IJSH_SC_EEEEEEEvNS4_8identityENS4_18SM100_TMA_2SM_LOADES1B_vS1C_EENS_8epilogue10collective18CollectiveEpilogueINS1F_23Sm100TmaWarpSpecializedILi4ELi2ELi16ELb1ELb0EEEJNS5_IJNSA_ILi128EEESG_SH_EEENS5_IJNST_IS1K_SC_EENST_INSA_ILi16EEESC_EEEEESJ_SK_SJ_SK_NS1F_6fusion15FusionCallbacksIS1J_NS1Q_17LinearCombinationISJ_fSJ_fLNS_15FloatRoundStyleE2EEES1L_S1P_JEEENS4_5SM1004TMEM4LOAD26SM100_TMEM_LOAD_32dp32b16xENS4_13SM90_TMA_LOADENS12_INS13_ILi2ELi4ELi3EEES16_NST_INS5_IJS17_S1N_EEENS5_IJS1N_SC_EEEEEEENS4_39AutoVectorizingCopyWithAssumedAlignmentILi128EEENS4_14SM90_TMA_STOREES25_S27_S27_EEEvvEEEEvNT_6ParamsE:
        .type           _ZN7cutlass13device_kernelINS_4gemm6kernel13GemmUniversalIN4cute5tupleIJiiiiEEENS1_10collective13CollectiveMmaINS1_35MainloopSm100TmaUmmaWarpSpecializedILi5ELi2ELi4ENS5_IJNS4_1CILi2EEESB_NSA_ILi1EEEEEEEENS5_IJNSA_ILi256EEENSA_ILi64EEENSA_ILi32EEEEEENS_10tfloat32_tENS5_IJlSC_lEEESJ_SK_NS4_8TiledMMAINS4_8MMA_AtomIJNS4_23SM100_MMA_TF32_2x1SM_SSISJ_SJ_fLi256ELi64ELNS4_4UMMA5MajorE0ELSP_0ELNSO_7ScaleInE0ELSQ_0EEEEEENS4_6LayoutINS5_IJSC_SC_SC_EEENS5_IJNSA_ILi0EEESV_SV_EEEEENS5_IJNS4_10UnderscoreESY_SY_EEEEENS4_28SM100_TMA_2SM_LOAD_MULTICASTENS4_14ComposedLayoutINS4_7SwizzleILi3ELi4ELi3EEENS4_18smem_ptr_flag_bitsILi32EEENST_INS5_IJNSA_ILi8EEESH_EEENS5_IJSH_SC_EEEEEEEvNS4_8identityENS4_18SM100_TMA_2SM_LOADES1B_vS1C_EENS_8epilogue10collective18CollectiveEpilogueINS1F_23Sm100TmaWarpSpecializedILi4ELi2ELi16ELb1ELb0EEEJNS5_IJNSA_ILi128EEESG_SH_EEENS5_IJNST_IS1K_SC_EENST_INSA_ILi16EEESC_EEEEESJ_SK_SJ_SK_NS1F_6fusion15FusionCallbacksIS1J_NS1Q_17LinearCombinationISJ_fSJ_fLNS_15FloatRoundStyleE2EEES1L_S1P_JEEENS4_5SM1004TMEM4LOAD26SM100_TMEM_LOAD_32dp32b16xENS4_13SM90_TMA_LOADENS12_INS13_ILi2ELi4ELi3EEES16_NST_INS5_IJS17_S1N_EEENS5_IJS1N_SC_EEEEEEENS4_39AutoVectorizingCopyWithAssumedAlignmentILi128EEENS4_14SM90_TMA_STOREES25_S27_S27_EEEvvEEEEvNT_6ParamsE,@function
        .size           _ZN7cutlass13device_kernelINS_4gemm6kernel13GemmUniversalIN4cute5tupleIJiiiiEEENS1_10collective13CollectiveMmaINS1_35MainloopSm100TmaUmmaWarpSpecializedILi5ELi2ELi4ENS5_IJNS4_1CILi2EEESB_NSA_ILi1EEEEEEEENS5_IJNSA_ILi256EEENSA_ILi64EEENSA_ILi32EEEEEENS_10tfloat32_tENS5_IJlSC_lEEESJ_SK_NS4_8TiledMMAINS4_8MMA_AtomIJNS4_23SM100_MMA_TF32_2x1SM_SSISJ_SJ_fLi256ELi64ELNS4_4UMMA5MajorE0ELSP_0ELNSO_7ScaleInE0ELSQ_0EEEEEENS4_6LayoutINS5_IJSC_SC_SC_EEENS5_IJNSA_ILi0EEESV_SV_EEEEENS5_IJNS4_10UnderscoreESY_SY_EEEEENS4_28SM100_TMA_2SM_LOAD_MULTICASTENS4_14ComposedLayoutINS4_7SwizzleILi3ELi4ELi3EEENS4_18smem_ptr_flag_bitsILi32EEENST_INS5_IJNSA_ILi8EEESH_EEENS5_IJSH_SC_EEEEEEEvNS4_8identityENS4_18SM100_TMA_2SM_LOADES1B_vS1C_EENS_8epilogue10collective18CollectiveEpilogueINS1F_23Sm100TmaWarpSpecializedILi4ELi2ELi16ELb1ELb0EEEJNS5_IJNSA_ILi128EEESG_SH_EEENS5_IJNST_IS1K_SC_EENST_INSA_ILi16EEESC_EEEEESJ_SK_SJ_SK_NS1F_6fusion15FusionCallbacksIS1J_NS1Q_17LinearCombinationISJ_fSJ_fLNS_15FloatRoundStyleE2EEES1L_S1P_JEEENS4_5SM1004TMEM4LOAD26SM100_TMEM_LOAD_32dp32b16xENS4_13SM90_TMA_LOADENS12_INS13_ILi2ELi4ELi3EEES16_NST_INS5_IJS17_S1N_EEENS5_IJS1N_SC_EEEEEEENS4_39AutoVectorizingCopyWithAssumedAlignmentILi128EEENS4_14SM90_TMA_STOREES25_S27_S27_EEEvvEEEEvNT_6ParamsE,(.L_x_200 - _ZN7cutlass13device_kernelINS_4gemm6kernel13GemmUniversalIN4cute5tupleIJiiiiEEENS1_10collective13CollectiveMmaINS1_35MainloopSm100TmaUmmaWarpSpecializedILi5ELi2ELi4ENS5_IJNS4_1CILi2EEESB_NSA_ILi1EEEEEEEENS5_IJNSA_ILi256EEENSA_ILi64EEENSA_ILi32EEEEEENS_10tfloat32_tENS5_IJlSC_lEEESJ_SK_NS4_8TiledMMAINS4_8MMA_AtomIJNS4_23SM100_MMA_TF32_2x1SM_SSISJ_SJ_fLi256ELi64ELNS4_4UMMA5MajorE0ELSP_0ELNSO_7ScaleInE0ELSQ_0EEEEEENS4_6LayoutINS5_IJSC_SC_SC_EEENS5_IJNSA_ILi0EEESV_SV_EEEEENS5_IJNS4_10UnderscoreESY_SY_EEEEENS4_28SM100_TMA_2SM_LOAD_MULTICASTENS4_14ComposedLayoutINS4_7SwizzleILi3ELi4ELi3EEENS4_18smem_ptr_flag_bitsILi32EEENST_INS5_IJNSA_ILi8EEESH_EEENS5_IJSH_SC_EEEEEEEvNS4_8identityENS4_18SM100_TMA_2SM_LOADES1B_vS1C_EENS_8epilogue10collective18CollectiveEpilogueINS1F_23Sm100TmaWarpSpecializedILi4ELi2ELi16ELb1ELb0EEEJNS5_IJNSA_ILi128EEESG_SH_EEENS5_IJNST_IS1K_SC_EENST_INSA_ILi16EEESC_EEEEESJ_SK_SJ_SK_NS1F_6fusion15FusionCallbacksIS1J_NS1Q_17LinearCombinationISJ_fSJ_fLNS_15FloatRoundStyleE2EEES1L_S1P_JEEENS4_5SM1004TMEM4LOAD26SM100_TMEM_LOAD_32dp32b16xENS4_13SM90_TMA_LOADENS12_INS13_ILi2ELi4ELi3EEES16_NST_INS5_IJS17_S1N_EEENS5_IJS1N_SC_EEEEEEENS4_39AutoVectorizingCopyWithAssumedAlignmentILi128EEENS4_14SM90_TMA_STOREES25_S27_S27_EEEvvEEEEvNT_6ParamsE)
        .other          _ZN7cutlass13device_kernelINS_4gemm6kernel13GemmUniversalIN4cute5tupleIJiiiiEEENS1_10collective13CollectiveMmaINS1_35MainloopSm100TmaUmmaWarpSpecializedILi5ELi2ELi4ENS5_IJNS4_1CILi2EEESB_NSA_ILi1EEEEEEEENS5_IJNSA_ILi256EEENSA_ILi64EEENSA_ILi32EEEEEENS_10tfloat32_tENS5_IJlSC_lEEESJ_SK_NS4_8TiledMMAINS4_8MMA_AtomIJNS4_23SM100_MMA_TF32_2x1SM_SSISJ_SJ_fLi256ELi64ELNS4_4UMMA5MajorE0ELSP_0ELNSO_7ScaleInE0ELSQ_0EEEEEENS4_6LayoutINS5_IJSC_SC_SC_EEENS5_IJNSA_ILi0EEESV_SV_EEEEENS5_IJNS4_10UnderscoreESY_SY_EEEEENS4_28SM100_TMA_2SM_LOAD_MULTICASTENS4_14ComposedLayoutINS4_7SwizzleILi3ELi4ELi3EEENS4_18smem_ptr_flag_bitsILi32EEENST_INS5_IJNSA_ILi8EEESH_EEENS5_IJSH_SC_EEEEEEEvNS4_8identityENS4_18SM100_TMA_2SM_LOADES1B_vS1C_EENS_8epilogue10collective18CollectiveEpilogueINS1F_23Sm100TmaWarpSpecializedILi4ELi2ELi16ELb1ELb0EEEJNS5_IJNSA_ILi128EEESG_SH_EEENS5_IJNST_IS1K_SC_EENST_INSA_ILi16EEESC_EEEEESJ_SK_SJ_SK_NS1F_6fusion15FusionCallbacksIS1J_NS1Q_17LinearCombinationISJ_fSJ_fLNS_15FloatRoundStyleE2EEES1L_S1P_JEEENS4_5SM1004TMEM4LOAD26SM100_TMEM_LOAD_32dp32b16xENS4_13SM90_TMA_LOADENS12_INS13_ILi2ELi4ELi3EEES16_NST_INS5_IJS17_S1N_EEENS5_IJS1N_SC_EEEEEEENS4_39AutoVectorizingCopyWithAssumedAlignmentILi128EEENS4_14SM90_TMA_STOREES25_S27_S27_EEEvvEEEEvNT_6ParamsE,@"STO_CUDA_ENTRY STV_DEFAULT"
_ZN7cutlass13device_kernelINS_4gemm6kernel13GemmUniversalIN4cute5tupleIJiiiiEEENS1_10collective13CollectiveMmaINS1_35MainloopSm100TmaUmmaWarpSpecializedILi5ELi2ELi4ENS5_IJNS4_1CILi2EEESB_NSA_ILi1EEEEEEEENS5_IJNSA_ILi256EEENSA_ILi64EEENSA_ILi32EEEEEENS_10tfloat32_tENS5_IJlSC_lEEESJ_SK_NS4_8TiledMMAINS4_8MMA_AtomIJNS4_23SM100_MMA_TF32_2x1SM_SSISJ_SJ_fLi256ELi64ELNS4_4UMMA5MajorE0ELSP_0ELNSO_7ScaleInE0ELSQ_0EEEEEENS4_6LayoutINS5_IJSC_SC_SC_EEENS5_IJNSA_ILi0EEESV_SV_EEEEENS5_IJNS4_10UnderscoreESY_SY_EEEEENS4_28SM100_TMA_2SM_LOAD_MULTICASTENS4_14ComposedLayoutINS4_7SwizzleILi3ELi4ELi3EEENS4_18smem_ptr_flag_bitsILi32EEENST_INS5_IJNSA_ILi8EEESH_EEENS5_IJSH_SC_EEEEEEEvNS4_8identityENS4_18SM100_TMA_2SM_LOADES1B_vS1C_EENS_8epilogue10collective18CollectiveEpilogueINS1F_23Sm100TmaWarpSpecializedILi4ELi2ELi16ELb1ELb0EEEJNS5_IJNSA_ILi128EEESG_SH_EEENS5_IJNST_IS1K_SC_EENST_INSA_ILi16EEESC_EEEEESJ_SK_SJ_SK_NS1F_6fusion15FusionCallbacksIS1J_NS1Q_17LinearCombinationISJ_fSJ_fLNS_15FloatRoundStyleE2EEES1L_S1P_JEEENS4_5SM1004TMEM4LOAD26SM100_TMEM_LOAD_32dp32b16xENS4_13SM90_TMA_LOADENS12_INS13_ILi2ELi4ELi3EEES16_NST_INS5_IJS17_S1N_EEENS5_IJS1N_SC_EEEEEEENS4_39AutoVectorizingCopyWithAssumedAlignmentILi128EEENS4_14SM90_TMA_STOREES25_S27_S27_EEEvvEEEEvNT_6ParamsE:
[----:B------:R-:W1:Y:S01]  /*0000*/  LDC R1, c[0x0][0x37c] ;  /* 0x0000df00ff017b82 */ /* 0x000e620000000800 */
[----:B------:R-:W2:Y:S01]  /*0010*/  S2R R67, SR_TID.X ;  /* 0x0000000000437919 */ /* 0x000ea20000002100 */
[----:B------:R-:W3:Y:S06]  /*0020*/  LDCU.64 UR8, c[0x0][0x890] ;  /* 0x00011200ff0877ac */ /* 0x000eec0008000a00 */
[----:B------:R-:W4:Y:S01]  /*0030*/  S2UR UR4, SR_CgaCtaId ;  /* 0x00000000000479c3 */ /* 0x000f220000008800 */
[----:B------:R-:W-:Y:S02]  /*0040*/  PRMT R52, RZ, 0x7610, R52 ;  /* 0x00007610ff347816 */ /* 0x000fe40000000034 */
[----:B------:R-:W-:Y:S01]  /*0050*/  ELECT P1, URZ, PT ;  /* 0x0000000000ff782f */ /* 0x000fe20003820000 */
[----:B---3--:R-:W-:-:S04]  /*0060*/  UISETP.NE.U32.AND UP0, UPT, UR8, URZ, UPT ;  /* 0x000000ff0800728c */ /* 0x008fc8000bf05070 */
[----:B------:R-:W-:Y:S02]  /*0070*/  UISETP.NE.AND.EX UP0, UPT, UR9, URZ, UPT, UP0 ;  /* 0x000000ff0900728c */ /* 0x000fe4000bf05300 */
[----:B----4-:R-:W-:Y:S02]  /*0080*/  ULOP3.LUT UR46, UR4, 0x1, URZ, 0xc0, !UPT ;  /* 0x00000001042e7892 */ /* 0x010fe4000f8ec0ff */
[----:B------:R-:W-:Y:S01]  /*0090*/  ULOP3.LUT UR45, UR4, 0x1, URZ, 0x3c, !UPT ;  /* 0x00000001042d7892 */ /* 0x000fe2000f8e3cff */
[----:B--2---:R-:W-:-:S05]  /*00a0*/  SHF.R.U32.HI R53, RZ, 0x5, R67 ;  /* 0x00000005ff357819 */ /* 0x004fca0000011643 */
[----:B------:R-:W2:Y:S02]  /*00b0*/  SHFL.IDX PT, R0, R53, RZ, 0x1f ;  /* 0x00001fff35007589 */ /* 0x000ea400000e0000 */
[----:B--2---:R-:W-:Y:S01]  /*00c0*/  R2UR UR13, R0 ;  /* 0x00000000000d72ca */ /* 0x004fe200000e0000 */
[----:B-1----:R-:W-:-:S14]  /*00d0*/  BRA.U UP0, `(.L_x_0) ;  /* 0x0000000100307547 */ /* 0x002fdc000b800000 */
[----:B------:R-:W1:Y:S02]  /*00e0*/  LDCU.64 UR4, c[0x0][0x888] ;  /* 0x00011100ff0477ac */ /* 0x000e640008000a00 */
[----:B-1----:R-:W-:-:S04]  /*00f0*/  UISETP.NE.U32.AND UP0, UPT, UR4, URZ, UPT ;  /* 0x000000ff0400728c */ /* 0x002fc8000bf05070 */
[----:B------:R-:W-:-:S09]  /*0100*/  UISETP.NE.AND.EX UP0, UPT, UR5, URZ, UPT, UP0 ;  /* 0x000000ff0500728c */ /* 0x000fd2000bf05300 */
[----:B------:R-:W-:Y:S05]  /*0110*/  BRA.U !UP0, `(.L_x_1) ;  /* 0x0000000108147547 */ /* 0x000fea000b800000 */
[----:B------:R-:W1:Y:S01]  /*0120*/  LDC.64 R2, c[0x0][0x888] ;  /* 0x00022200ff027b82 */ /* 0x000e620000000a00 */
[----:B------:R-:W1:Y:S02]  /*0130*/  LDCU.64 UR4, c[0x0][0x358] ;  /* 0x00006b00ff0477ac */ /* 0x000e640008000a00 */
[----:B-1----:R1:W5:Y:S01]  /*0140*/  LDG.E R27, desc[UR4][R2.64] ;  /* 0x00000004021b7981 */ /* 0x002362000c1e1900 */
[----:B------:R-:W-:Y:S01]  /*0150*/  HFMA2 R52, -RZ, RZ, 0, 5.9604644775390625e-08 ;  /* 0x00000001ff347431 */ /* 0x000fe200000001ff */
[----:B------:R-:W-:Y:S05]  /*0160*/  BRA `(.L_x_0) ;  /* 0x00000000000c7947 */ /* 0x000fea0003800000 */
.L_x_1:
[----:B------:R-:W1:Y:S01]  /*0170*/  LDCU UR4, c[0x0][0x880] ;  /* 0x00011000ff0477ac */ /* 0x000e620008000800 */
[----:B------:R-:W-:Y:S01]  /*0180*/  HFMA2 R52, -RZ, RZ, 0, 5.9604644775390625e-08 ;  /* 0x00000001ff347431 */ /* 0x000fe200000001ff */
[----:B-1----:R-:W-:-:S07]  /*0190*/  MOV R27, UR4 ;  /* 0x00000004001b7c02 */ /* 0x002fce0008000f00 */
.L_x_0:
[----:B------:R-:W2:Y:S02]  /*01a0*/  LDCU.64 UR4, c[0x0][0x8b0] ;  /* 0x00011600ff0477ac */ /* 0x000ea40008000a00 */
[----:B--2---:R-:W-:-:S04]  /*01b0*/  UISETP.NE.U32.AND UP0, UPT, UR4, URZ, UPT ;  /* 0x000000ff0400728c */ /* 0x004fc8000bf05070 */
[----:B------:R-:W-:-:S09]  /*01c0*/  UISETP.NE.AND.EX UP0, UPT, UR5, URZ, UPT, UP0 ;  /* 0x000000ff0500728c */ /* 0x000fd2000bf05300 */
[----:B------:R-:W-:Y:S05]  /*01d0*/  BRA.U UP0, `(.L_x_2) ;  /* 0x0000000100287547 */ /* 0x000fea000b800000 */
[----:B------:R-:W2:Y:S02]  /*01e0*/  LDCU.64 UR4, c[0x0][0x8a8] ;  /* 0x00011500ff0477ac */ /* 0x000ea40008000a00 */
[----:B--2---:R-:W-:-:S04]  /*01f0*/  UISETP.NE.U32.AND UP0, UPT, UR4, URZ, UPT ;  /* 0x000000ff0400728c */ /* 0x004fc8000bf05070 */
[----:B------:R-:W-:-:S09]  /*0200*/  UISETP.NE.AND.EX UP0, UPT, UR5, URZ, UPT, UP0 ;  /* 0x000000ff0500728c */ /* 0x000fd2000bf05300 */
[----:B------:R-:W-:Y:S05]  /*0210*/  BRA.U !UP0, `(.L_x_3) ;  /* 0x0000000108107547 */ /* 0x000fea000b800000 */
[----:B------:R-:W2:Y:S01]  /*0220*/  LDC.64 R24, c[0x0][0x8a8] ;  /* 0x00022a00ff187b82 */ /* 0x000ea20000000a00 */
[----:B------:R-:W2:Y:S02]  /*0230*/  LDCU.64 UR4, c[0x0][0x358] ;  /* 0x00006b00ff0477ac */ /* 0x000ea40008000a00 */
[----:B--2---:R2:W5:Y:S01]  /*0240*/  LDG.E R24, desc[UR4][R24.64] ;  /* 0x0000000418187981 */ /* 0x004562000c1e1900 */
[----:B------:R-:W-:Y:S05]  /*0250*/  BRA `(.L_x_2) ;  /* 0x0000000000087947 */ /* 0x000fea0003800000 */
.L_x_3:
[----:B------:R-:W2:Y:S02]  /*0260*/  LDCU UR4, c[0x0][0x8a0] ;  /* 0x00011400ff0477ac */ /* 0x000ea40008000800 */
[----:B--2---:R-:W-:Y:S02]  /*0270*/  MOV R24, UR4 ;  /* 0x0000000400187c02 */ /* 0x004fe40008000f00 */
.L_x_2:
[----:B------:R-:W-:Y:S01]  /*0280*/  IMAD.U32 R0, RZ, RZ, UR13 ;  /* 0x0000000dff007e24 */ /* 0x000fe2000f8e00ff */
[----:B------:R-:W-:Y:S04]  /*0290*/  BSSY.RECONVERGENT B0, `(.L_x_4) ;  /* 0x000000c000007945 */ /* 0x000fe80003800200 */
[C---:B------:R-:W-:Y:S02]  /*02a0*/  ISETP.NE.OR P2, PT, R0.reuse, 0x1, !P1 ;  /* 0x000000010000780c */ /* 0x040fe40004f45670 */
[----:B------:R-:W-:-:S11]  /*02b0*/  ISETP.NE.OR P0, PT, R0, 0x3, !P1 ;  /* 0x000000030000780c */ /* 0x000fd60004f05670 */
[----:B------:R-:W-:Y:S05]  /*02c0*/  @P2 BRA `(.L_x_5) ;  /* 0x0000000000202947 */ /* 0x000fea0003800000 */
[----:B------:R-:W3:Y:S02]  /*02d0*/  LDCU.64 UR4, c[0x0][0x348] ;  /* 0x00006900ff0477ac */ /* 0x000ee40008000a00 */
[----:B---3--:R-:W-:Y:S02]  /*02e0*/  UIADD3 UR6, UP1, UPT, UR4, 0x80, URZ ;  /* 0x0000008004067890 */ /* 0x008fe4000ff3e0ff */
[----:B------:R-:W-:Y:S02]  /*02f0*/  UIADD3 UR4, UP0, UPT, UR4, 0x180, URZ ;  /* 0x0000018004047890 */ /* 0x000fe4000ff1e0ff */
[----:B------:R-:W-:Y:S02]  /*0300*/  UIADD3.X UR7, UPT, UPT, URZ, UR5, URZ, UP1, !UPT ;  /* 0x00000005ff077290 */ /* 0x000fe40008ffe4ff */
[----:B------:R-:W-:-:S07]  /*0310*/  UIADD3.X UR5, UPT, UPT, URZ, UR5, URZ, UP0, !UPT ;  /* 0x00000005ff057290 */ /* 0x000fce00087fe4ff */
[----:B------:R3:W-:Y:S02]  /*0320*/  UTMACCTL.PF [UR6] ;  /* 0x00000000060079b9 */ /* 0x0007e40008040000 */
[----:B------:R3:W-:Y:S02]  /*0330*/  UTMACCTL.PF [UR4] ;  /* 0x00000000040079b9 */ /* 0x0007e40008040000 */
[----:B---3--:R-:W-:Y:S01]  /*0340*/  NOP ;  /* 0x0000000000007918 */ /* 0x008fe20000000000 */
.L_x_5:
[----:B------:R-:W-:Y:S05]  /*0350*/  BSYNC.RECONVERGENT B0 ;  /* 0x0000000000007941 */ /* 0x000fea0003800200 */
.L_x_4:
[----:B------:R-:W-:Y:S04]  /*0360*/  BSSY.RECONVERGENT B0, `(.L_x_6) ;  /* 0x000000a000007945 */ /* 0x000fe80003800200 */
        /* <DEDUP_REMOVED lines=9> */
.L_x_7:
[----:B------:R-:W-:Y:S05]  /*0400*/  BSYNC.RECONVERGENT B0 ;  /* 0x0000000000007941 */ /* 0x000fea0003800200 */
.L_x_6:
[----:B------:R-:W3:Y:S01]  /*0410*/  LDCU.64 UR4, c[0x0][0x888] ;  /* 0x00011100ff0477ac */ /* 0x000ee20008000a00 */
[----:B------:R-:W-:Y:S02]  /*0420*/  UISETP.EQ.U32.AND UP1, UPT, UR8, URZ, UPT ;  /* 0x000000ff0800728c */ /* 0x000fe4000bf22070 */
[----:B------:R-:W-:Y:S02]  /*0430*/  UPLOP3.LUT UP3, UPT, UPT, UPT, UPT, 0x80, 0x8 ;  /* 0x000000000008789c */ /* 0x000fe40003f6f070 */
[----:B---3--:R-:W-:-:S04]  /*0440*/  UISETP.NE.U32.AND UP0, UPT, UR4, URZ, UPT ;  /* 0x000000ff0400728c */ /* 0x008fc8000bf05070 */
[----:B------:R-:W-:-:S04]  /*0450*/  UISETP.NE.AND.EX UP0, UPT, UR5, URZ, UPT, UP0 ;  /* 0x000000ff0500728c */ /* 0x000fc8000bf05300 */
[----:B------:R-:W-:-:S04]  /*0460*/  UISETP.EQ.OR.EX UP2, UPT, UR9, URZ, !UP0, UP1 ;  /* 0x000000ff0900728c */ /* 0x000fc8000c742710 */
[----:B------:R-:W-:-:S06]  /*0470*/  UP2UR UR4, UPR, URZ, 0x4 ;  /* 0x00000004ff047883 */ /* 0x000fcc0008000000 */
[----:B------:R-:W-:Y:S01]  /*0480*/  MOV R56, UR4 ;  /* 0x0000000400387c02 */ /* 0x000fe20008000f00 */
[----:B------:R-:W-:Y:S06]  /*0490*/  BRA.U !UP2, `(.L_x_8) ;  /* 0x000000010a207547 */ /* 0x000fec000b800000 */
[----:B------:R-:W-:Y:S01]  /*04a0*/  UISETP.NE.U32.AND UP1, UPT, UR8, URZ, UPT ;  /* 0x000000ff0800728c */ /* 0x000fe2000bf25070 */
[----:B-----5:R-:W-:Y:S01]  /*04b0*/  FSETP.NEU.AND P0, PT, R27, RZ, PT ;  /* 0x000000ff1b00720b */ /* 0x020fe20003f0d000 */
[----:B------:R-:W-:Y:S02]  /*04c0*/  USEL UR4, URZ, 0xffffffff, UP0 ;  /* 0xffffffffff047887 */ /* 0x000fe40008000000 */
[----:B------:R-:W-:-:S10]  /*04d0*/  UISETP.NE.AND.EX UP1, UPT, UR9, URZ, UPT, UP1 ;  /* 0x000000ff0900728c */ /* 0x000fd4000bf25310 */
[----:B------:R-:W-:Y:S01]  /*04e0*/  VOTEU.ANY UP0, P0 ;  /* 0x0000000000ff7886 */ /* 0x000fe20000000100 */
[----:B------:R-:W-:-:S04]  /*04f0*/  @!UP1 USEL UR4, URZ, 0xffffffff, UP0 ;  /* 0xffffffffff049887 */ /* 0x000fc80008000000 */
[----:B------:R-:W-:-:S04]  /*0500*/  ULOP3.LUT UR4, UR4, 0x1, URZ, 0xc0, !UPT ;  /* 0x0000000104047892 */ /* 0x000fc8000f8ec0ff */
[----:B------:R-:W-:-:S11]  /*0510*/  UISETP.NE.U32.AND UP3, UPT, UR4, 0x1, UPT ;  /* 0x000000010400788c */ /* 0x000fd6000bf65070 */
.L_x_8:
[----:B------:R-:W3:Y:S01]  /*0520*/  SHFL.IDX PT, R0, R53, RZ, 0x1f ;  /* 0x00001fff35007589 */ /* 0x000ee200000e0000 */
[----:B------:R-:W-:-:S04]  /*0530*/  UISETP.NE.AND UP0, UPT, UR13, 0x2, UPT ;  /* 0x000000020d00788c */ /* 0x000fc8000bf05270 */
[----:B------:R-:W-:Y:S02]  /*0540*/  UISETP.EQ.AND UP1, UPT, UR46, URZ, !UP0 ;  /* 0x000000ff2e00728c */ /* 0x000fe4000c722270 */
[----:B------:R-:W-:-:S04]  /*0550*/  USEL UR48, URZ, 0x1, UP0 ;  /* 0x00000001ff307887 */ /* 0x000fc80008000000 */
[----:B------:R-:W-:Y:S02]  /*0560*/  PLOP3.LUT P3, PT, P1, PT, UP1, 0x80, 0x8 ;  /* 0x000000000008781c */ /* 0x000fe40000f6f018 */
[----:B---3--:R-:W-:-:S13]  /*0570*/  ISETP.NE.AND P0, PT, R0, RZ, PT ;  /* 0x000000ff0000720c */ /* 0x008fda0003f05270 */
[----:B------:R-:W-:Y:S05]  /*0580*/  @P0 BRA `(.L_x_9) ;  /* 0x0000000000600947 */ /* 0x000fea0003800000 */
[----:B------:R-:W3:Y:S01]  /*0590*/  S2UR UR5, SR_CgaCtaId ;  /* 0x00000000000579c3 */ /* 0x000ee20000008800 */
[----:B------:R-:W-:Y:S01]  /*05a0*/  UMOV UR4, 0x400 ;  /* 0x0000040000047882 */ /* 0x000fe20000000000 */
[----:B------:R-:W-:Y:S01]  /*05b0*/  UMOV UR8, 0x1 ;  /* 0x0000000100087882 */ /* 0x000fe20000000000 */
[----:B------:R-:W-:Y:S01]  /*05c0*/  UMOV UR6, 0x2 ;  /* 0x0000000200067882 */ /* 0x000fe20000000000 */
[----:B------:R-:W-:-:S04]  /*05d0*/  UIADD3 UR8, UPT, UPT, -UR8, 0x100000, URZ ;  /* 0x0010000008087890 */ /* 0x000fc8000fffe1ff */
[----:B------:R-:W-:Y:S02]  /*05e0*/  USHF.L.U32 UR9, UR8, 0xb, URZ ;  /* 0x0000000b08097899 */ /* 0x000fe400080006ff */
[----:B------:R-:W-:Y:S02]  /*05f0*/  USHF.L.U32 UR8, UR8, 0x1, URZ ;  /* 0x0000000108087899 */ /* 0x000fe400080006ff */
[----:B------:R-:W-:-:S04]  /*0600*/  UIADD3 UR6, UPT, UPT, -UR6, 0x100000, URZ ;  /* 0x0010000006067890 */ /* 0x000fc8000fffe1ff */
[----:B------:R-:W-:Y:S02]  /*0610*/  USHF.L.U32 UR7, UR6, 0xb, URZ ;  /* 0x0000000b06077899 */ /* 0x000fe400080006ff */
[----:B------:R-:W-:Y:S01]  /*0620*/  USHF.L.U32 UR6, UR6, 0x1, URZ ;  /* 0x0000000106067899 */ /* 0x000fe200080006ff */
[----:B------:R-:W-:Y:S01]  /*0630*/  ELECT P0, URZ, PT ;  /* 0x0000000000ff782f */ /* 0x000fe20003800000 */
[----:B---3--:R-:W-:Y:S01]  /*0640*/  ULEA UR4, UR5, UR4, 0x18 ;  /* 0x0000000405047291 */ /* 0x008fe2000f8ec0ff */
[----:B------:R-:W3:Y:S11]  /*0650*/  FENCE.VIEW.ASYNC.S ;  /* 0x00000000000073c6 */ /* 0x000ef60000000000 */
[----:B---3--:R3:W4:Y:S01]  /*0660*/  SYNCS.EXCH.64 URZ, [UR4], UR8 ;  /* 0x0000000804ff75b2 */ /* 0x0087220008000100 */
[----:B------:R3:W1:Y:S01]  /*0670*/  SYNCS.EXCH.64 URZ, [UR4+0x28], UR6 ;  /* 0x0000280604ff75b2 */ /* 0x0006620008000100 */
        /* <DEDUP_REMOVED lines=8> */
[----:B------:R-:W-:Y:S01]  /*0700*/  NOP ;  /* 0x0000000000007918 */ /* 0x000fe20000000000 */
.L_x_9:
[----:B------:R-:W2:Y:S01]  /*0710*/  SHFL.IDX PT, R0, R53, RZ, 0x1f ;  /* 0x00001fff35007589 */ /* 0x000ea200000e0000 */
[----:B------:R-:W-:Y:S01]  /*0720*/  NOP ;  /* 0x0000000000007918 */ /* 0x000fe20000000000 */
[----:B--2---:R-:W-:-:S13]  /*0730*/  ISETP.NE.AND P0, PT, R0, 0x1, PT ;  /* 0x000000010000780c */ /* 0x004fda0003f05270 */
[----:B------:R-:W-:Y:S05]  /*0740*/  @P0 BRA `(.L_x_10) ;  /* 0x0000000000580947 */ /* 0x000fea0003800000 */
[----:B------:R-:W2:Y:S01]  /*0750*/  S2UR UR5, SR_CgaCtaId ;  /* 0x00000000000579c3 */ /* 0x000ea20000008800 */
[----:B---3--:R-:W-:Y:S01]  /*0760*/  UMOV UR4, 0x400 ;  /* 0x0000040000047882 */ /* 0x008fe20000000000 */
        /* <DEDUP_REMOVED lines=9> */
[----:B--2---:R-:W-:Y:S01]  /*0800*/  ULEA UR4, UR5, UR4, 0x18 ;  /* 0x0000000405047291 */ /* 0x004fe2000f8ec0ff */
[----:B------:R-:W2:Y:S11]  /*0810*/  FENCE.VIEW.ASYNC.S ;  /* 0x00000000000073c6 */ /* 0x000eb60000000000 */
[----:B--2---:R2:W3:Y:S01]  /*0820*/  SYNCS.EXCH.64 URZ, [UR4+0x50], UR8 ;  /* 0x0000500804ff75b2 */ /* 0x0044e20008000100 */
        /* <DEDUP_REMOVED lines=8> */
.L_x_10:
[----:B------:R-:W4:Y:S01]  /*08b0*/  SHFL.IDX PT, R0, R53, RZ, 0x1f ;  /* 0x00001fff35007589 */ /* 0x000f2200000e0000 */
[----:B------:R-:W-:Y:S01]  /*08c0*/  NOP ;  /* 0x0000000000007918 */ /* 0x000fe20000000000 */
[----:B----4-:R-:W-:-:S13]  /*08d0*/  ISETP.NE.AND P0, PT, R0, 0x3, PT ;  /* 0x000000030000780c */ /* 0x010fda0003f05270 */
[----:B------:R-:W-:Y:S05]  /*08e0*/  @P0 BRA `(.L_x_11) ;  /* 0x0000000000300947 */ /* 0x000fea0003800000 */
[----:B--23--:R-:W2:Y:S01]  /*08f0*/  S2UR UR6, SR_CgaCtaId ;  /* 0x00000000000679c3 */ /* 0x00cea20000008800 */
[----:B------:R-:W-:Y:S01]  /*0900*/  UMOV UR4, 0x400 ;  /* 0x0000040000047882 */ /* 0x000fe20000000000 */
[----:B------:R-:W-:Y:S01]  /*0910*/  UMOV UR5, 0x20 ;  /* 0x0000002000057882 */ /* 0x000fe20000000000 */
[----:B------:R-:W-:Y:S01]  /*0920*/  ELECT P0, URZ, PT ;  /* 0x0000000000ff782f */ /* 0x000fe20003800000 */
[----:B--2---:R-:W-:Y:S02]  /*0930*/  ULEA UR6, UR6, UR4, 0x18 ;  /* 0x0000000406067291 */ /* 0x004fe4000f8ec0ff */
[----:B------:R-:W-:-:S04]  /*0940*/  UIADD3 UR4, UPT, UPT, -UR5, 0x100000, URZ ;  /* 0x0010000005047890 */ /* 0x000fc8000fffe1ff */
[----:B------:R-:W-:Y:S02]  /*0950*/  USHF.L.U32 UR5, UR4, 0xb, URZ ;  /* 0x0000000b04057899 */ /* 0x000fe400080006ff */
[----:B------:R-:W-:Y:S01]  /*0960*/  USHF.L.U32 UR4, UR4, 0x1, URZ ;  /* 0x0000000104047899 */ /* 0x000fe200080006ff */
[----:B------:R-:W2:Y:S11]  /*0970*/  FENCE.VIEW.ASYNC.S ;  /* 0x00000000000073c6 */ /* 0x000eb60000000000 */
[----:B--2---:R4:W2:Y:S01]  /*0980*/  SYNCS.EXCH.64 URZ, [UR6+0x90], UR4 ;  /* 0x0000900406ff75b2 */ /* 0x0048a20008000100 */
[----:B------:R4:W3:Y:S02]  /*0990*/  SYNCS.EXCH.64 URZ, [UR6+0x98], UR4 ;  /* 0x0000980406ff75b2 */ /* 0x0008e40008000100 */
[----:B----4-:R-:W-:Y:S01]  /*09a0*/  NOP ;  /* 0x0000000000007918 */ /* 0x010fe20000000000 */
.L_x_11:
[----:B------:R-:W4:Y:S01]  /*09b0*/  SHFL.IDX PT, R0, R53, RZ, 0x1f ;  /* 0x00001fff35007589 */ /* 0x000f2200000e0000 */
[----:B------:R-:W-:Y:S01]  /*09c0*/  NOP ;  /* 0x0000000000007918 */ /* 0x000fe20000000000 */
[----:B----4-:R-:W-:-:S13]  /*09d0*/  ISETP.NE.AND P0, PT, R0, 0x4, PT ;  /* 0x000000040000780c */ /* 0x010fda0003f05270 */
[----:B------:R-:W-:Y:S05]  /*09e0*/  @P0 BRA `(.L_x_12) ;  /* 0x00000000004c0947 */ /* 0x000fea0003800000 */
[----:B------:R-:W4:Y:S01]  /*09f0*/  S2UR UR5, SR_CgaCtaId ;  /* 0x00000000000579c3 */ /* 0x000f220000008800 */
[----:B--23--:R-:W-:Y:S01]  /*0a00*/  UMOV UR4, 0x3a0 ;  /* 0x000003a000047882 */ /* 0x00cfe20000000000 */
[----:B------:R-:W-:Y:S01]  /*0a10*/  UMOV UR6, 0x400 ;  /* 0x0000040000067882 */ /* 0x000fe20000000000 */
[----:B------:R-:W-:Y:S01]  /*0a20*/  USEL UR4, UR4, 0x320, UP3 ;  /* 0x0000032004047887 */ /* 0x000fe20009800000 */
[----:B------:R-:W-:Y:S01]  /*0a30*/  UMOV UR8, 0x1 ;  /* 0x0000000100087882 */ /* 0x000fe20000000000 */
[----:B------:R-:W-:Y:S01]  /*0a40*/  ELECT P0, URZ, PT ;  /* 0x0000000000ff782f */ /* 0x000fe20003800000 */
[----:B------:R-:W-:-:S04]  /*0a50*/  UIADD3 UR8, UPT, UPT, -UR8, 0x100000, URZ ;  /* 0x0010000008087890 */ /* 0x000fc8000fffe1ff */
[----:B------:R-:W-:Y:S02]  /*0a60*/  USHF.L.U32 UR9, UR8, 0xb, URZ ;  /* 0x0000000b08097899 */ /* 0x000fe400080006ff */
[----:B------:R-:W-:Y:S02]  /*0a70*/  USHF.L.U32 UR8, UR8, 0x1, URZ ;  /* 0x0000000108087899 */ /* 0x000fe400080006ff */
[----:B----4-:R-:W-:Y:S02]  /*0a80*/  ULEA UR6, UR5, UR6, 0x18 ;  /* 0x0000000605067291 */ /* 0x010fe4000f8ec0ff */
[----:B------:R-:W-:-:S04]  /*0a90*/  UIADD3 UR4, UPT, UPT, -UR4, 0x100000, URZ ;  /* 0x0010000004047890 */ /* 0x000fc8000fffe1ff */
[----:B------:R-:W-:Y:S02]  /*0aa0*/  USHF.L.U32 UR5, UR4, 0xb, URZ ;  /* 0x0000000b04057899 */ /* 0x000fe400080006ff */
[----:B------:R-:W-:Y:S01]  /*0ab0*/  USHF.L.U32 UR4, UR4, 0x1, URZ ;  /* 0x0000000104047899 */ /* 0x000fe200080006ff */
[----:B------:R-:W2:Y:S03]  /*0ac0*/  FENCE.VIEW.ASYNC.S ;  /* 0x00000000000073c6 */ /* 0x000ea60000000000 */
[----:B--2---:R4:W2:Y:S08]  /*0ad0*/  SYNCS.EXCH.64 URZ, [UR6+0xa0], UR8 ;  /* 0x0000a00806ff75b2 */ /* 0x0048b00008000100 */
[----:B------:R4:W3:Y:S01]  /*0ae0*/  SYNCS.EXCH.64 URZ, [UR6+0xb0], UR4 ;  /* 0x0000b00406ff75b2 */ /* 0x0008e20008000100 */
[----:B------:R4:W1:Y:S01]  /*0af0*/  SYNCS.EXCH.64 URZ, [UR6+0xa8], UR8 ;  /* 0x0000a80806ff75b2 */ /* 0x0008620008000100 */
[----:B------:R4:W1:Y:S02]  /*0b00*/  SYNCS.EXCH.64 URZ, [UR6+0xb8], UR4 ;  /* 0x0000b80406ff75b2 */ /* 0x0008640008000100 */
[----:B----4-:R-:W-:Y:S01]  /*0b10*/  NOP ;  /* 0x0000000000007918 */ /* 0x010fe20000000000 */
.L_x_12:
[----:B------:R-:W4:Y:S01]  /*0b20*/  SHFL.IDX PT, R0, R53, RZ, 0x1f ;  /* 0x00001fff35007589 */ /* 0x000f2200000e0000 */
[----:B------:R-:W-:Y:S01]  /*0b30*/  NOP ;  /* 0x0000000000007918 */ /* 0x000fe20000000000 */
[----:B----4-:R-:W-:-:S13]  /*0b40*/  ISETP.NE.AND P0, PT, R0, 0x5, PT ;  /* 0x000000050000780c */ /* 0x010fda0003f05270 */
[----:B------:R-:W-:Y:S05]  /*0b50*/  @P0 BRA `(.L_x_13) ;  /* 0x0000000000580947 */ /* 0x000fea0003800000 */
[----:B------:R-:W4:Y:S01]  /*0b60*/  S2UR UR5, SR_CgaCtaId ;  /* 0x00000000000579c3 */ /* 0x000f220000008800 */
[----:B--23--:R-:W-:Y:S01]  /*0b70*/  UMOV UR4, 0x400 ;  /* 0x0000040000047882 */ /* 0x00cfe20000000000 */
        /* <DEDUP_REMOVED lines=9> */
[----:B----4-:R-:W-:Y:S01]  /*0c10*/  ULEA UR4, UR5, UR4, 0x18 ;  /* 0x0000000405047291 */ /* 0x010fe2000f8ec0ff */
[----:B------:R-:W2:Y:S11]  /*0c20*/  FENCE.VIEW.ASYNC.S ;  /* 0x00000000000073c6 */ /* 0x000eb60000000000 */
[----:B--2---:R4:W2:Y:S01]  /*0c30*/  SYNCS.EXCH.64 URZ, [UR4+0xc0], UR6 ;  /* 0x0000c00604ff75b2 */ /* 0x0048a20008000100 */
[----:B------:R4:W3:Y:S01]  /*0c40*/  SYNCS.EXCH.64 URZ, [UR4+0xe0], UR8 ;  /* 0x0000e00804ff75b2 */ /* 0x0008e20008000100 */
[----:B------:R4:W1:Y:S01]  /*0c50*/  SYNCS.EXCH.64 URZ, [UR4+0xc8], UR6 ;  /* 0x0000c80604ff75b2 */ /* 0x0008620008000100 */
[----:B------:R4:W1:Y:S01]  /*0c60*/  SYNCS.EXCH.64 URZ, [UR4+0xe8], UR8 ;  /* 0x0000e80804ff75b2 */ /* 0x0008620008000100 */
[----:B------:R4:W1:Y:S01]  /*0c70*/  SYNCS.EXCH.64 URZ, [UR4+0xd0], UR6 ;  /* 0x0000d00604ff75b2 */ /* 0x0008620008000100 */
[----:B------:R4:W1:Y:S01]  /*0c80*/  SYNCS.EXCH.64 URZ, [UR4+0xf0], UR8 ;  /* 0x0000f00804ff75b2 */ /* 0x0008620008000100 */
[----:B------:R4:W1:Y:S01]  /*0c90*/  SYNCS.EXCH.64 URZ, [UR4+0xd8], UR6 ;  /* 0x0000d80604ff75b2 */ /* 0x0008620008000100 */
[----:B------:R4:W1:Y:S02]  /*0ca0*/  SYNCS.EXCH.64 URZ, [UR4+0xf8], UR8 ;  /* 0x0000f80804ff75b2 */ /* 0x0008640008000100 */
[----:B----4-:R-:W-:Y:S01]  /*0cb0*/  NOP ;  /* 0x0000000000007918 */ /* 0x010fe20000000000 */
.L_x_13:
[----:B------:R-:W4:Y:S01]  /*0cc0*/  SHFL.IDX PT, R0, R53, RZ, 0x1f ;  /* 0x00001fff35007589 */ /* 0x000f2200000e0000 */
[----:B------:R-:W-:Y:S01]  /*0cd0*/  ISETP.NE.OR P1, PT, RZ, UR13, !P1 ;  /* 0x0000000dff007c0c */ /* 0x000fe2000cf25670 */
[----:B------:R-:W-:Y:S01]  /*0ce0*/  NOP ;  /* 0x0000000000007918 */ /* 0x000fe20000000000 */
[----:B----4-:R-:W-:-:S13]  /*0cf0*/  ISETP.NE.AND P0, PT, R0, 0x3, PT ;  /* 0x000000030000780c */ /* 0x010fda0003f05270 */
[----:B------:R-:W-:Y:S05]  /*0d00*/  @P0 BRA `(.L_x_14) ;  /* 0x0000000000380947 */ /* 0x000fea0003800000 */
[----:B------:R-:W4:Y:S01]  /*0d10*/  S2UR UR5, SR_CgaCtaId ;  /* 0x00000000000579c3 */ /* 0x000f220000008800 */
[----:B--23--:R-:W-:Y:S01]  /*0d20*/  UMOV UR4, 0x400 ;  /* 0x0000040000047882 */ /* 0x00cfe20000000000 */
[----:B------:R-:W-:Y:S01]  /*0d30*/  UMOV UR6, 0x20 ;  /* 0x0000002000067882 */ /* 0x000fe20000000000 */
[----:B------:R-:W-:Y:S01]  /*0d40*/  ELECT P0, URZ, PT ;  /* 0x0000000000ff782f */ /* 0x000fe20003800000 */
[----:B------:R-:W-:-:S04]  /*0d50*/  UIADD3 UR6, UPT, UPT, -UR6, 0x100000, URZ ;  /* 0x0010000006067890 */ /* 0x000fc8000fffe1ff */
[----:B------:R-:W-:Y:S02]  /*0d60*/  USHF.L.U32 UR7, UR6, 0xb, URZ ;  /* 0x0000000b06077899 */ /* 0x000fe400080006ff */
[----:B------:R-:W-:Y:S02]  /*0d70*/  USHF.L.U32 UR6, UR6, 0x1, URZ ;  /* 0x0000000106067899 */ /* 0x000fe400080006ff */
[----:B----4-:R-:W-:Y:S01]  /*0d80*/  ULEA UR4, UR5, UR4, 0x18 ;  /* 0x0000000405047291 */ /* 0x010fe2000f8ec0ff */
[----:B------:R-:W2:Y:S11]  /*0d90*/  FENCE.VIEW.ASYNC.S ;  /* 0x00000000000073c6 */ /* 0x000eb60000000000 */
[----:B--2---:R4:W2:Y:S01]  /*0da0*/  SYNCS.EXCH.64 URZ, [UR4+0x100], UR6 ;  /* 0x0001000604ff75b2 */ /* 0x0048a20008000100 */
[----:B------:R4:W3:Y:S01]  /*0db0*/  SYNCS.EXCH.64 URZ, [UR4+0x110], UR6 ;  /* 0x0001100604ff75b2 */ /* 0x0008e20008000100 */
[----:B------:R4:W1:Y:S01]  /*0dc0*/  SYNCS.EXCH.64 URZ, [UR4+0x108], UR6 ;  /* 0x0001080604ff75b2 */ /* 0x0008620008000100 */
[----:B------:R4:W1:Y:S02]  /*0dd0*/  SYNCS.EXCH.64 URZ, [UR4+0x118], UR6 ;  /* 0x0001180604ff75b2 */ /* 0x0008640008000100 */
[----:B----4-:R-:W-:Y:S01]  /*0de0*/  NOP ;  /* 0x0000000000007918 */ /* 0x010fe20000000000 */
.L_x_14:
[----:B--23--:R-:W2:Y:S01]  /*0df0*/  S2UR UR7, SR_CgaCtaId ;  /* 0x00000000000779c3 */ /* 0x00cea20000008800 */
[----:B------:R-:W-:Y:S01]  /*0e00*/  VOTEU.ALL UP0, P1 ;  /* 0x0000000000ff7886 */ /* 0x000fe20000800000 */
[----:B------:R-:W-:Y:S01]  /*0e10*/  UMOV UR4, 0x20 ;  /* 0x0000002000047882 */ /* 0x000fe20000000000 */
[----:B------:R-:W-:Y:S01]  /*0e20*/  NOP ;  /* 0x0000000000007918 */ /* 0x000fe20000000000 */
[----:B-1----:R-:W-:Y:S01]  /*0e30*/  LOP3.LUT R3, R67, 0x1f, RZ, 0xc0, !PT ;  /* 0x0000001f43037812 */ /* 0x002fe200078ec0ff */
[----:B------:R-:W-:Y:S01]  /*0e40*/  UISETP.NE.AND UP4, UPT, UR13, URZ, UPT ;  /* 0x000000ff0d00728c */ /* 0x000fe2000bf85270 */
[----:B------:R-:W-:Y:S01]  /*0e50*/  @!UP0 UMOV UR6, 0x400 ;  /* 0x0000040000068882 */ /* 0x000fe20000000000 */
[----:B------:R-:W-:-:S04]  /*0e60*/  @!UP0 UIADD3 UR4, UPT, UPT, -UR4, 0x100000, URZ ;  /* 0x0010000004048890 */ /* 0x000fc8000fffe1ff */
[----:B------:R-:W-:Y:S02]  /*0e70*/  @!UP0 USHF.L.U32 UR5, UR4, 0xb, URZ ;  /* 0x0000000b04058899 */ /* 0x000fe400080006ff */
[----:B------:R-:W-:Y:S02]  /*0e80*/  @!UP0 USHF.L.U32 UR4, UR4, 0x1, URZ ;  /* 0x0000000104048899 */ /* 0x000fe400080006ff */
[----:B--2---:R-:W-:Y:S01]  /*0e90*/  @!UP0 ULEA UR6, UR7, UR6, 0x18 ;  /* 0x0000000607068291 */ /* 0x004fe2000f8ec0ff */
[----:B------:R-:W1:Y:S01]  /*0ea0*/  LDCU UR7, c[0x0][0x36c] ;  /* 0x00006d80ff0777ac */ /* 0x000e620008000800 */
[----:B------:R-:W-:Y:S01]  /*0eb0*/  VOTEU.ALL UP0, P1 ;  /* 0x0000000000ff7886 */ /* 0x000fe20000800000 */
[----:B------:R-:W2:Y:S09]  /*0ec0*/  FENCE.VIEW.ASYNC.S ;  /* 0x00000000000073c6 */ /* 0x000eb20000000000 */
[----:B--2---:R2:W3:Y:S01]  /*0ed0*/  @!UP0 SYNCS.EXCH.64 URZ, [UR6+0x120], UR4 ;  /* 0x0001200406ff85b2 */ /* 0x0044e20008000100 */
[----:B-1----:R-:W-:-:S09]  /*0ee0*/  UISETP.EQ.U32.AND UP5, UPT, UR7, 0x1, UPT ;  /* 0x000000010700788c */ /* 0x002fd2000bfa2070 */
[----:B--2---:R-:W-:Y:S05]  /*0ef0*/  BRA.U !UP5, `(.L_x_15) ;  /* 0x000000010d087547 */ /* 0x004fea000b800000 */
[----:B---3--:R-:W-:Y:S01]  /*0f00*/  UCGABAR_ARV ;  /* 0x00000000000079c7 */ /* 0x008fe20008000000 */
[----:B------:R-:W-:Y:S05]  /*0f10*/  BRA `(.L_x_16) ;  /* 0x0000000000047947 */ /* 0x000fea0003800000 */
.L_x_15:
[----:B---3--:R-:W-:Y:S01]  /*0f20*/  NOP ;  /* 0x0000000000007918 */ /* 0x008fe20000000000 */
.L_x_16:
[----:B------:R-:W1:Y:S01]  /*0f30*/  S2UR UR21, SR_CTAID.X ;  /* 0x00000000001579c3 */ /* 0x000e620000002500 */
[----:B------:R-:W-:-:S05]  /*0f40*/  CS2R.32 R55, SR_CgaSize ;  /* 0x0000000000377805 */ /* 0x000fca0000008a00 */
[----:B------:R-:W-:-:S05]  /*0f50*/  IMAD R55, R55, -0xa0, RZ ;  /* 0xffffff6037377824 */ /* 0x000fca00078e02ff */
[----:B------:R-:W-:-:S14]  /*0f60*/  R2UR UR5, R55 ;  /* 0x00000000370572ca */ /* 0x000fdc00000e0000 */
[----:B------:R-:W2:Y:S01]  /*0f70*/  LDCU UR5, c[0x0][UR5+0x2b0] ;  /* 0x00005600050577ac */ /* 0x000ea20008000800 */
[----:B------:R-:W-:-:S05]  /*0f80*/  CS2R.32 R55, SR_CgaSize ;  /* 0x0000000000377805 */ /* 0x000fca0000008a00 */
[----:B------:R-:W-:-:S05]  /*0f90*/  IMAD R55, R55, -0xa0, RZ ;  /* 0xffffff6037377824 */ /* 0x000fca00078e02ff */
[----:B------:R-:W-:-:S14]  /*0fa0*/  R2UR UR4, R55 ;  /* 0x00000000370472ca */ /* 0x000fdc00000e0000 */
[----:B------:R-:W3:Y:S01]  /*0fb0*/  LDCU UR4, c[0x0][UR4+0x2b4] ;  /* 0x00005680040477ac */ /* 0x000ee20008000800 */
[----:B------:R-:W4:Y:S01]  /*0fc0*/  S2UR UR7, SR_CTAID.Y ;  /* 0x00000000000779c3 */ /* 0x000f220000002600 */
[----:B------:R-:W-:-:S05]  /*0fd0*/  CS2R.32 R55, SR_CgaSize ;  /* 0x0000000000377805 */ /* 0x000fca0000008a00 */
[----:B------:R-:W-:-:S05]  /*0fe0*/  IMAD R55, R55, -0xa0, RZ ;  /* 0xffffff6037377824 */ /* 0x000fca00078e02ff */
[----:B------:R-:W-:-:S14]  /*0ff0*/  R2UR UR8, R55 ;  /* 0x00000000370872ca */ /* 0x000fdc00000e0000 */
[----:B------:R-:W3:Y:S01]  /*1000*/  LDCU UR8, c[0x0][UR8+0x2a0] ;  /* 0x00005400080877ac */ /* 0x000ee20008000800 */
[----:B------:R-:W-:-:S05]  /*1010*/  CS2R.32 R55, SR_CgaSize ;  /* 0x0000000000377805 */ /* 0x000fca0000008a00 */
[----:B------:R-:W-:-:S05]  /*1020*/  IMAD R55, R55, -0xa0, RZ ;  /* 0xffffff6037377824 */ /* 0x000fca00078e02ff */
[----:B------:R-:W-:-:S14]  /*1030*/  R2UR UR9, R55 ;  /* 0x00000000370972ca */ /* 0x000fdc00000e0000 */
[----:B------:R-:W3:Y:S01]  /*1040*/  LDCU UR9, c[0x0][UR9+0x2a4] ;  /* 0x00005480090977ac */ /* 0x000ee20008000800 */
[----:B------:R-:W3:Y:S01]  /*1050*/  S2UR UR10, SR_CgaCtaId ;  /* 0x00000000000a79c3 */ /* 0x000ee20000008800 */
[----:B------:R-:W-:Y:S01]  /*1060*/  UISETP.GT.U32.AND UP0, UPT, UR46, 0xffff, UPT ;  /* 0x0000ffff2e00788c */ /* 0x000fe2000bf04070 */
[----:B------:R-:W3:Y:S01]  /*1070*/  LDCU UR18, c[0x0][0xb24] ;  /* 0x00016480ff1277ac */ /* 0x000ee20008000800 */
[----:B------:R-:W-:Y:S01]  /*1080*/  UMOV UR29, 0x5 ;  /* 0x00000005001d7882 */ /* 0x000fe20000000000 */
[----:B-1----:R-:W-:-:S04]  /*1090*/  I2FP.F32.U32 R2, UR21 ;  /* 0x0000001500027c45 */ /* 0x002fc80008201000 */
[----:B------:R-:W1:Y:S01]  /*10a0*/  S2UR UR36, SR_CTAID.Z ;  /* 0x00000000002479c3 */ /* 0x000e620000002700 */
[----:B------:R-:W1:Y:S01]  /*10b0*/  LDCU UR42, c[0x0][0xb24] ;  /* 0x00016480ff2a77ac */ /* 0x000e620008000800 */
[----:B--2---:R-:W-:Y:S01]  /*10c0*/  FMUL R2, R2, UR5 ;  /* 0x0000000502027c20 */ /* 0x004fe20008400000 */
[----:B------:R-:W-:Y:S01]  /*10d0*/  USEL UR5, UR46, 0xffff, !UP0 ;  /* 0x0000ffff2e057887 */ /* 0x000fe2000c000000 */
[----:B----4-:R-:W-:Y:S01]  /*10e0*/  I2FP.F32.U32 R0, UR7 ;  /* 0x0000000700007c45 */ /* 0x010fe20008201000 */
[----:B------:R-:W2:Y:S03]  /*10f0*/  LDCU UR23, c[0x0][0xb30] ;  /* 0x00016600ff1777ac */ /* 0x000ea60008000800 */
[----:B------:R-:W4:Y:S01]  /*1100*/  F2I.U32.TRUNC.NTZ R2, R2 ;  /* 0x0000000200027305 */ /* 0x000f22000020f000 */
[----:B---3--:R-:W-:Y:S01]  /*1110*/  FMUL R0, R0, UR4 ;  /* 0x0000000400007c20 */ /* 0x008fe20008400000 */
[----:B------:R-:W-:-:S02]  /*1120*/  ULOP3.LUT UR19, UR5, 0xffff, URZ, 0xc0, !UPT ;  /* 0x0000ffff05137892 */ /* 0x000fc4000f8ec0ff */
[----:B------:R-:W-:Y:S02]  /*1130*/  USHF.L.U32 UR28, UR10, 0xa, URZ ;  /* 0x0000000a0a1c7899 */ /* 0x000fe400080006ff */
[----:B------:R-:W-:Y:S02]  /*1140*/  UISETP.GE.AND UP2, UPT, UR18, 0x1, UPT ;  /* 0x000000011200788c */ /* 0x000fe4000bf46270 */
[----:B------:R-:W3:Y:S01]  /*1150*/  F2I.U32.TRUNC.NTZ R0, R0 ;  /* 0x0000000000007305 */ /* 0x000ee2000020f000 */
[----:B------:R-:W-:Y:S01]  /*1160*/  UMOV UR20, UR7 ;  /* 0x0000000700147c82 */ /* 0x000fe20008000000 */
[----:B------:R-:W-:Y:S01]  /*1170*/  UMOV UR16, UR21 ;  /* 0x0000001500107c82 */ /* 0x000fe20008000000 */
[----:B----4-:R-:W-:Y:S02]  /*1180*/  R2UR UR4, R2 ;  /* 0x00000000020472ca */ /* 0x010fe400000e0000 */
[----:B------:R-:W-:Y:S02]  /*1190*/  PRMT R2, RZ, 0x7610, R2 ;  /* 0x00007610ff027816 */ /* 0x000fe40000000002 */
[----:B---3--:R-:W-:-:S02]  /*11a0*/  R2UR UR6, R0 ;  /* 0x00000000000672ca */ /* 0x008fc400000e0000 */
[----:B------:R-:W-:-:S07]  /*11b0*/  PRMT R0, RZ, 0x7610, R0 ;  /* 0x00007610ff007816 */ /* 0x000fce0000000000 */
[----:B------:R-:W-:-:S04]  /*11c0*/  UIADD3 UR5, UPT, UPT, -UR4, URZ, URZ ;  /* 0x000000ff04057290 */ /* 0x000fc8000fffe1ff */
[----:B------:R-:W-:Y:S02]  /*11d0*/  UIMAD UR5, UR8, UR5, UR21 ;  /* 0x00000005080572a4 */ /* 0x000fe4000f8e0215 */
[----:B------:R-:W-:-:S04]  /*11e0*/  UIADD3 UR4, UPT, UPT, -UR6, URZ, URZ ;  /* 0x000000ff06047290 */ /* 0x000fc8000fffe1ff */
[----:B------:R-:W-:Y:S01]  /*11f0*/  IMAD.U32 R55, RZ, RZ, UR5 ;  /* 0x00000005ff377e24 */ /* 0x000fe2000f8e00ff */
[----:B------:R-:W-:-:S06]  /*1200*/  UIMAD UR4, UR9, UR4, UR7 ;  /* 0x00000004090472a4 */ /* 0x000fcc000f8e0207 */
[----:B------:R-:W-:Y:S01]  /*1210*/  IMAD.U32 R54, RZ, RZ, UR4 ;  /* 0x00000004ff367e24 */ /* 0x000fe2000f8e00ff */
[----:B-12---:R-:W-:Y:S06]  /*1220*/  BRA.U UP4, `(.L_x_17) ;  /* 0x0000000104447547 */ /* 0x006fec000b800000 */
[----:B------:R-:W-:Y:S02]  /*1230*/  R2UR UR4, R55 ;  /* 0x00000000370472ca */ /* 0x000fe400000e0000 */
[----:B------:R-:W-:-:S11]  /*1240*/  R2UR UR8, R54 ;  /* 0x00000000360872ca */ /* 0x000fd600000e0000 */
[----:B------:R-:W-:Y:S02]  /*1250*/  UISETP.GT.U32.AND UP0, UPT, UR4, 0x1, UPT ;  /* 0x000000010400788c */ /* 0x000fe4000bf04070 */
[----:B------:R-:W-:Y:S02]  /*1260*/  ULOP3.LUT UR4, UR4, 0xfffffffe, URZ, 0xc0, !UPT ;  /* 0xfffffffe04047892 */ /* 0x000fe4000f8ec0ff */
[----:B------:R-:W-:Y:S02]  /*1270*/  UISETP.NE.AND UP1, UPT, UR8, URZ, UP0 ;  /* 0x000000ff0800728c */ /* 0x000fe40008725270 */
[----:B------:R-:W-:Y:S02]  /*1280*/  UISETP.NE.AND UP0, UPT, UR8, 0x1, UP0 ;  /* 0x000000010800788c */ /* 0x000fe40008705270 */
[----:B------:R-:W-:Y:S02]  /*1290*/  USEL UR7, URZ, 0x1, UP1 ;  /* 0x00000001ff077887 */ /* 0x000fe40008800000 */
[----:B------:R-:W-:-:S02]  /*12a0*/  USEL UR6, URZ, 0x4, UP0 ;  /* 0x00000004ff067887 */ /* 0x000fc40008000000 */
[----:B------:R-:W-:Y:S02]  /*12b0*/  USEL UR5, URZ, 0x2, UP1 ;  /* 0x00000002ff057887 */ /* 0x000fe40008800000 */
[----:B------:R-:W-:Y:S02]  /*12c0*/  ULEA UR4, UR8, UR4, 0x1 ;  /* 0x0000000408047291 */ /* 0x000fe4000f8e08ff */
[----:B------:R-:W-:Y:S02]  /*12d0*/  USEL UR8, URZ, 0x8, UP0 ;  /* 0x00000008ff087887 */ /* 0x000fe40008000000 */
[----:B------:R-:W-:-:S03]  /*12e0*/  UIADD3 UR5, UPT, UPT, UR5, UR6, UR7 ;  /* 0x0000000605057290 */ /* 0x000fc6000fffe007 */
[----:B------:R-:W-:Y:S01]  /*12f0*/  UMOV UR6, 0x3 ;  /* 0x0000000300067882 */ /* 0x000fe20000000000 */
[----:B------:R-:W-:Y:S02]  /*1300*/  UIADD3 UR5, UPT, UPT, UR5, UR8, URZ ;  /* 0x0000000805057290 */ /* 0x000fe4000fffe0ff */
[----:B------:R-:W-:-:S04]  /*1310*/  USHF.L.U32 UR4, UR6, UR4, URZ ;  /* 0x0000000406047299 */ /* 0x000fc800080006ff */
[----:B------:R-:W-:Y:S02]  /*1320*/  IMAD.U32 R2, RZ, RZ, UR5 ;  /* 0x00000005ff027e24 */ /* 0x000fe4000f8e00ff */
[----:B------:R-:W-:Y:S02]  /*1330*/  IMAD.U32 R0, RZ, RZ, UR4 ;  /* 0x00000004ff007e24 */ /* 0x000fe4000f8e00ff */
.L_x_17:
[----:B------:R-:W-:Y:S05]  /*1340*/  BRA.U !UP2, `(.L_x_18) ;  /* 0x000000010ad07547 */ /* 0x000fea000b800000 */
[----:B------:R-:W1:Y:S01]  /*1350*/  LDCU.128 UR24, c[0x0][0xb10] ;  /* 0x00016200ff1877ac */ /* 0x000e620008000c00 */
[----:B------:R-:W2:Y:S01]  /*1360*/  LDCU UR12, c[0x0][0x370] ;  /* 0x00006e00ff0c77ac */ /* 0x000ea20008000800 */
[----:B------:R-:W3:Y:S01]  /*1370*/  LDCU UR5, c[0x0][0x374] ;  /* 0x00006e80ff0577ac */ /* 0x000ee20008000800 */
[----:B------:R-:W4:Y:S01]  /*1380*/  LDCU UR22, c[0x0][0xb0c] ;  /* 0x00016180ff1677ac */ /* 0x000f220008000800 */
[----:B------:R-:W4:Y:S01]  /*1390*/  LDCU UR4, c[0x0][0xb20] ;  /* 0x00016400ff0477ac */ /* 0x000f220008000800 */
[----:B------:R-:W4:Y:S01]  /*13a0*/  LDCU.64 UR16, c[0x0][0xb28] ;  /* 0x00016500ff1077ac */ /* 0x000f220008000a00 */
[----:B-1----:R-:W-:Y:S02]  /*13b0*/  UISETP.NE.AND UP0, UPT, UR26, 0x1, UPT ;  /* 0x000000011a00788c */ /* 0x002fe4000bf05270 */
[----:B---3--:R-:W-:Y:S02]  /*13c0*/  UIMAD.WIDE.U32 UR6, UR5, UR27, URZ ;  /* 0x0000001b050672a5 */ /* 0x008fe4000f8e00ff */
[----:B--2---:R-:W-:-:S02]  /*13d0*/  UIMAD.WIDE.U32 UR8, UR12, UR24, URZ ;  /* 0x000000180c0872a5 */ /* 0x004fc4000f8e00ff */
[----:B----4-:R-:W-:Y:S02]  /*13e0*/  UISETP.NE.AND UP1, UPT, UR22, 0x1, UPT ;  /* 0x000000011600788c */ /* 0x010fe4000bf25270 */
[----:B------:R-:W-:Y:S01]  /*13f0*/  UISETP.NE.AND UP2, UPT, UR18, 0x1, UPT ;  /* 0x000000011200788c */ /* 0x000fe2000bf45270 */
[----:B------:R-:W-:Y:S02]  /*1400*/  UMOV UR6, UR7 ;  /* 0x0000000700067c82 */ /* 0x000fe40008000000 */
[----:B------:R-:W-:Y:S01]  /*1410*/  UMOV UR8, UR9 ;  /* 0x0000000900087c82 */ /* 0x000fe20008000000 */
[----:B------:R-:W-:Y:S02]  /*1420*/  @UP0 USHF.R.U32.HI UR5, URZ, UR4, UR6 ;  /* 0x00000004ff050299 */ /* 0x000fe40008011606 */
[----:B------:R-:W-:Y:S02]  /*1430*/  UIMAD.WIDE.U32 UR14, UR20, UR27, URZ ;  /* 0x0000001b140e72a5 */ /* 0x000fe4000f8e00ff */
[----:B------:R-:W-:-:S02]  /*1440*/  UIMAD.WIDE.U32 UR6, UR5, UR16, URZ ;  /* 0x00000010050672a5 */ /* 0x000fc4000f8e00ff */
[----:B------:R-:W-:Y:S02]  /*1450*/  @UP1 USHF.R.U32.HI UR12, URZ, UR25, UR8 ;  /* 0x00000019ff0c1299 */ /* 0x000fe40008011608 */
[----:B------:R-:W-:Y:S02]  /*1460*/  UIMAD.WIDE.U32 UR10, UR21, UR24, URZ ;  /* 0x00000018150a72a5 */ /* 0x000fe4000f8e00ff */
[----:B------:R-:W-:Y:S01]  /*1470*/  UIMAD.WIDE.U32 UR8, UR12, UR16, URZ ;  /* 0x000000100c0872a5 */ /* 0x000fe2000f8e00ff */
[----:B------:R-:W-:Y:S01]  /*1480*/  UMOV UR14, UR15 ;  /* 0x0000000f000e7c82 */ /* 0x000fe20008000000 */
[----:B------:R-:W-:Y:S01]  /*1490*/  UMOV UR6, UR7 ;  /* 0x0000000700067c82 */ /* 0x000fe20008000000 */
[----:B------:R-:W-:Y:S02]  /*14a0*/  USHF.R.U32.HI UR14, URZ, UR4, UR14 ;  /* 0x00000004ff0e7299 */ /* 0x000fe4000801160e */
[----:B------:R-:W-:Y:S01]  /*14b0*/  @UP2 USHF.R.U32.HI UR5, URZ, UR17, UR6 ;  /* 0x00000011ff052299 */ /* 0x000fe20008011606 */
[----:B------:R-:W-:-:S02]  /*14c0*/  UMOV UR10, UR11 ;  /* 0x0000000b000a7c82 */ /* 0x000fc40008000000 */
[----:B------:R-:W-:Y:S01]  /*14d0*/  UMOV UR6, UR9 ;  /* 0x0000000900067c82 */ /* 0x000fe20008000000 */
[----:B------:R-:W-:Y:S02]  /*14e0*/  USHF.R.U32.HI UR10, URZ, UR25, UR10 ;  /* 0x00000019ff0a7299 */ /* 0x000fe4000801160a */
[----:B------:R-:W-:Y:S02]  /*14f0*/  @UP2 USHF.R.U32.HI UR12, URZ, UR17, UR6 ;  /* 0x00000011ff0c2299 */ /* 0x000fe40008011606 */
[----:B------:R-:W-:Y:S02]  /*1500*/  USEL UR4, UR20, UR14, !UP0 ;  /* 0x0000000e14047287 */ /* 0x000fe4000c000000 */
[----:B------:R-:W-:Y:S02]  /*1510*/  UIMAD UR6, UR5, UR18, URZ ;  /* 0x00000012050672a4 */ /* 0x000fe4000f8e02ff */
[----:B------:R-:W-:Y:S02]  /*1520*/  USEL UR5, UR21, UR10, !UP1 ;  /* 0x0000000a15057287 */ /* 0x000fe4000c800000 */
[----:B------:R-:W-:-:S02]  /*1530*/  UIMAD UR8, UR12, UR18, URZ ;  /* 0x000000120c0872a4 */ /* 0x000fc4000f8e02ff */
[----:B------:R-:W-:Y:S02]  /*1540*/  UISETP.GE.AND UP0, UPT, UR4, UR6, UPT ;  /* 0x000000060400728c */ /* 0x000fe4000bf06270 */
[----:B------:R-:W-:Y:S02]  /*1550*/  UIMAD.WIDE.U32 UR6, UR4, UR16, URZ ;  /* 0x00000010040672a5 */ /* 0x000fe4000f8e00ff */
[----:B------:R-:W-:Y:S02]  /*1560*/  UISETP.GE.OR UP0, UPT, UR5, UR8, UP0 ;  /* 0x000000080500728c */ /* 0x000fe40008706670 */
[----:B------:R-:W-:Y:S02]  /*1570*/  UIMAD.WIDE.U32 UR8, UR5, UR16, URZ ;  /* 0x00000010050872a5 */ /* 0x000fe4000f8e00ff */
[----:B------:R-:W-:Y:S02]  /*1580*/  USHF.R.U32.HI UR7, URZ, UR17, UR7 ;  /* 0x00000011ff077299 */ /* 0x000fe40008011607 */
[----:B------:R-:W-:-:S02]  /*1590*/  UIADD3 UR10, UPT, UPT, -UR4, URZ, URZ ;  /* 0x000000ff040a7290 */ /* 0x000fc4000fffe1ff */
[----:B------:R-:W-:Y:S02]  /*15a0*/  USEL UR7, UR4, UR7, !UP2 ;  /* 0x0000000704077287 */ /* 0x000fe4000d000000 */
[----:B------:R-:W-:Y:S01]  /*15b0*/  UIADD3 UR16, UPT, UPT, -UR5, URZ, URZ ;  /* 0x000000ff05107290 */ /* 0x000fe2000fffe1ff */
[----:B------:R-:W-:Y:S01]  /*15c0*/  @!UP0 UMOV UR6, UR9 ;  /* 0x0000000900068c82 */ /* 0x000fe20008000000 */
[----:B------:R-:W-:Y:S02]  /*15d0*/  UIADD3 UR8, UPT, UPT, -UR7, URZ, URZ ;  /* 0x000000ff07087290 */ /* 0x000fe4000fffe1ff */
[----:B------:R-:W-:Y:S02]  /*15e0*/  @!UP0 USHF.R.U32.HI UR6, URZ, UR17, UR6 ;  /* 0x00000011ff068299 */ /* 0x000fe40008011606 */
[----:B------:R-:W-:Y:S02]  /*15f0*/  UIMAD UR8, UR18, UR8, UR4 ;  /* 0x00000008120872a4 */ /* 0x000fe4000f8e0204 */
[----:B------:R-:W-:-:S02]  /*1600*/  @!UP0 USEL UR6, UR5, UR6, !UP2 ;  /* 0x0000000605068287 */ /* 0x000fc4000d000000 */
[----:B------:R-:W-:Y:S02]  /*1610*/  UIMAD UR20, UR26, UR10, UR20 ;  /* 0x0000000a1a1472a4 */ /* 0x000fe4000f8e0214 */
[----:B------:R-:W-:Y:S02]  /*1620*/  @!UP0 UIADD3 UR7, UPT, UPT, UR7, -UR6, URZ ;  /* 0x8000000607078290 */ /* 0x000fe4000fffe0ff */
[----:B------:R-:W-:Y:S02]  /*1630*/  @!UP0 UIMAD UR6, UR8, UR12, UR6 ;  /* 0x0000000c080682a4 */ /* 0x000fe4000f8e0206 */
[----:B------:R-:W-:Y:S02]  /*1640*/  @!UP0 UIMAD UR4, UR7, UR18, UR5 ;  /* 0x00000012070482a4 */ /* 0x000fe4000f8e0205 */
[----:B------:R-:W-:Y:S02]  /*1650*/  UIMAD UR16, UR22, UR16, UR21 ;  /* 0x00000010161072a4 */ /* 0x000fe4000f8e0215 */
[----:B------:R-:W-:Y:S01]  /*1660*/  UIMAD UR20, UR4, UR26, UR20 ;  /* 0x0000001a041472a4 */ /* 0x000fe2000f8e0214 */
[----:B------:R-:W-:-:S02]  /*1670*/  @!UP0 UMOV UR5, UR6 ;  /* 0x0000000600058c82 */ /* 0x000fc40008000000 */
[----:B------:R-:W-:-:S12]  /*1680*/  UIMAD UR16, UR5, UR22, UR16 ;  /* 0x00000016051072a4 */ /* 0x000fd8000f8e0210 */
.L_x_18:
[----:B------:R-:W-:Y:S02]  /*1690*/  UISETP.NE.AND UP1, UPT, UR23, 0x1, UPT ;  /* 0x000000011700788c */ /* 0x000fe4000bf25270 */
[----:B------:R-:W-:Y:S02]  /*16a0*/  UISETP.NE.AND UP0, UPT, UR13, 0x2, UPT ;  /* 0x000000020d00788c */ /* 0x000fe4000bf05270 */
[----:B------:R-:W-:Y:S02]  /*16b0*/  ULOP3.LUT UR28, UR28, 0x800, URZ, 0xc0, !UPT ;  /* 0x000008001c1c7892 */ /* 0x000fe4000f8ec0ff */
[----:B------:R-:W-:-:S03]  /*16c0*/  USHF.L.U32 UR24, UR29, UR19, URZ ;  /* 0x000000131d187299 */ /* 0x000fc600080006ff */
[----:B------:R-:W-:Y:S09]  /*16d0*/  BRA.U UP1, `(.L_x_19) ;  /* 0x0000000101447547 */ /* 0x000ff2000b800000 */
[----:B------:R-:W1:Y:S01]  /*16e0*/  LDCU.128 UR8, c[0x0][0xb10] ;  /* 0x00016200ff0877ac */ /* 0x000e620008000c00 */
[----:B------:R-:W2:Y:S01]  /*16f0*/  LDCU UR12, c[0x0][0xb0c] ;  /* 0x00016180ff0c77ac */ /* 0x000ea20008000800 */
[----:B------:R-:W3:Y:S01]  /*1700*/  LDCU UR14, c[0x0][0xb20] ;  /* 0x00016400ff0e77ac */ /* 0x000ee20008000800 */
[----:B-1----:R-:W-:Y:S02]  /*1710*/  UIMAD.WIDE.U32 UR6, UR16, UR8, URZ ;  /* 0x00000008100672a5 */ /* 0x002fe4000f8e00ff */
[----:B------:R-:W-:Y:S02]  /*1720*/  UIMAD.WIDE.U32 UR4, UR20, UR11, URZ ;  /* 0x0000000b140472a5 */ /* 0x000fe4000f8e00ff */
[----:B--2---:R-:W-:Y:S02]  /*1730*/  UISETP.NE.AND UP2, UPT, UR12, 0x1, UPT ;  /* 0x000000010c00788c */ /* 0x004fe4000bf45270 */
[----:B------:R-:W-:Y:S01]  /*1740*/  UISETP.NE.AND UP1, UPT, UR10, 0x1, UPT ;  /* 0x000000010a00788c */ /* 0x000fe2000bf25270 */
[----:B------:R-:W-:-:S02]  /*1750*/  UMOV UR6, UR7 ;  /* 0x0000000700067c82 */ /* 0x000fc40008000000 */
[----:B------:R-:W-:Y:S01]  /*1760*/  UMOV UR4, UR5 ;  /* 0x0000000500047c82 */ /* 0x000fe20008000000 */
[----:B------:R-:W-:Y:S02]  /*1770*/  USHF.R.U32.HI UR6, URZ, UR9, UR6 ;  /* 0x00000009ff067299 */ /* 0x000fe40008011606 */
[----:B---3--:R-:W-:Y:S02]  /*1780*/  USHF.R.U32.HI UR4, URZ, UR14, UR4 ;  /* 0x0000000eff047299 */ /* 0x008fe40008011604 */
[----:B------:R-:W-:Y:S02]  /*1790*/  USEL UR5, UR16, UR6, !UP2 ;  /* 0x0000000610057287 */ /* 0x000fe4000d000000 */
[----:B------:R-:W-:-:S04]  /*17a0*/  USEL UR4, UR20, UR4, !UP1 ;  /* 0x0000000414047287 */ /* 0x000fc8000c800000 */
[----:B------:R-:W-:Y:S02]  /*17b0*/  UIADD3 UR6, UPT, UPT, -UR4, UR5, URZ ;  /* 0x0000000504067290 */ /* 0x000fe4000fffe1ff */
[----:B------:R-:W-:Y:S02]  /*17c0*/  UIADD3 UR4, UPT, UPT, UR4, -UR5, URZ ;  /* 0x8000000504047290 */ /* 0x000fe4000fffe0ff */
[----:B------:R-:W-:Y:S02]  /*17d0*/  UIMAD UR20, UR6, UR10, UR20 ;  /* 0x0000000a061472a4 */ /* 0x000fe4000f8e0214 */
[----:B------:R-:W-:-:S12]  /*17e0*/  UIMAD UR16, UR4, UR12, UR16 ;  /* 0x0000000c041072a4 */ /* 0x000fd8000f8e0210 */
.L_x_19:
[----:B------:R-:W-:Y:S05]  /*17f0*/  BRA.U !UP5, `(.L_x_20) ;  /* 0x000000010d0c7547 */ /* 0x000fea000b800000 */
[----:B------:R-:W-:Y:S01]  /*1800*/  UCGABAR_WAIT ;  /* 0x0000000000007dc7 */ /* 0x000fe20008000000 */
[----:B------:R-:W-:Y:S01]  /*1810*/  CCTL.IVALL ;  /* 0x00000000ff00798f */ /* 0x000fe20002000000 */
[----:B------:R-:W-:Y:S05]  /*1820*/  BRA `(.L_x_21) ;  /* 0x0000000000047947 */ /* 0x000fea0003800000 */
.L_x_20:
[----:B------:R-:W-:Y:S06]  /*1830*/  BAR.SYNC.DEFER_BLOCKING 0x0 ;  /* 0x0000000000007b1d */ /* 0x000fec0000010000 */
.L_x_21:
[----:B------:R-:W-:Y:S05]  /*1840*/  BRA.U UP0, `(.L_x_22) ;  /* 0x0000001500147547 */ /* 0x000fea000b800000 */
[----:B------:R-:W1:Y:S01]  /*1850*/  LDCU UR6, c[0x0][0x38c] ;  /* 0x00007180ff0677ac */ /* 0x000e620008000800 */
[----:B------:R-:W2:Y:S01]  /*1860*/  S2UR UR9, SR_CgaCtaId ;  /* 0x00000000000979c3 */ /* 0x000ea20000008800 */
[----:B------:R-:W-:Y:S01]  /*1870*/  PLOP3.LUT P1, PT, PT, PT, UP3, 0x80, 0x8 ;  /* 0x000000000008781c */ /* 0x000fe20003f2f038 */
[----:B------:R-:W-:Y:S01]  /*1880*/  IMAD.MOV.U32 R12, RZ, RZ, 0x1 ;  /* 0x00000001ff0c7424 */ /* 0x000fe200078e00ff */
[----:B------:R-:W-:Y:S01]  /*1890*/  UMOV UR8, 0x400 ;  /* 0x0000040000087882 */ /* 0x000fe20000000000 */
[----:B------:R-:W-:Y:S01]  /*18a0*/  UISETP.NE.AND UP1, UPT, UR13, URZ, UPT ;  /* 0x000000ff0d00728c */ /* 0x000fe2000bf25270 */
[----:B------:R-:W-:Y:S01]  /*18b0*/  ISETP.NE.AND P2, PT, R3, RZ, P3 ;  /* 0x000000ff0300720c */ /* 0x000fe20001f45270 */
[----:B------:R-:W-:Y:S01]  /*18c0*/  USHF.L.U32 UR7, UR21, 0x7, URZ ;  /* 0x0000000715077899 */ /* 0x000fe200080006ff */
[----:B------:R-:W-:Y:S01]  /*18d0*/  PLOP3.LUT P1, PT, P1, PT, PT, 0x8, 0x80 ;  /* 0x000000000080781c */ /* 0x000fe20000f2e170 */
[----:B------:R-:W-:Y:S01]  /*18e0*/  USHF.L.U32 UR46, UR21, 0x5, URZ ;  /* 0x00000005152e7899 */ /* 0x000fe200080006ff */
[----:B------:R-:W-:Y:S01]  /*18f0*/  CS2R R10, SRZ ;  /* 0x00000000000a7805 */ /* 0x000fe2000001ff00 */
[----:B------:R-:W-:Y:S01]  /*1900*/  IMAD.MOV.U32 R9, RZ, RZ, RZ ;  /* 0x000000ffff097224 */ /* 0x000fe200078e00ff */
[----:B------:R-:W3:Y:S01]  /*1910*/  LDCU UR39, c[0x0][0x370] ;  /* 0x00006e00ff2777ac */ /* 0x000ee20008000800 */
[----:B------:R-:W-:Y:S01]  /*1920*/  IMAD.MOV.U32 R8, RZ, RZ, 0x1 ;  /* 0x00000001ff087424 */ /* 0x000fe200078e00ff */
[----:B------:R-:W4:Y:S01]  /*1930*/  LDCU.64 UR26, c[0x0][0x348] ;  /* 0x00006900ff1a77ac */ /* 0x000f220008000a00 */
[----:B-1----:R-:W-:-:S02]  /*1940*/  UIADD3 UR5, UPT, UPT, UR6, 0x1f, URZ ;  /* 0x0000001f06057890 */ /* 0x002fc4000fffe0ff */
[----:B------:R-:W-:Y:S02]  /*1950*/  UIADD3 UR47, UPT, UPT, UR6, 0x3e, URZ ;  /* 0x0000003e062f7890 */ /* 0x000fe4000fffe0ff */
[----:B------:R-:W-:Y:S02]  /*1960*/  USHF.R.S32.HI UR4, URZ, 0x1f, UR5 ;  /* 0x0000001fff047899 */ /* 0x000fe40008011405 */
[----:B--2---:R-:W-:Y:S02]  /*1970*/  ULEA UR13, UR9, UR8, 0x18 ;  /* 0x00000008090d7291 */ /* 0x004fe4000f8ec0ff */
[----:B------:R-:W-:Y:S02]  /*1980*/  ULEA.HI UR4, UR4, UR5, URZ, 0x5 ;  /* 0x0000000504047291 */ /* 0x000fe4000f8f28ff */
[----:B------:R-:W-:Y:S02]  /*1990*/  ULOP3.LUT UR5, UR7, 0x80, URZ, 0xc0, !UPT ;  /* 0x0000008007057892 */ /* 0x000fe4000f8ec0ff */
[----:B------:R-:W-:-:S02]  /*19a0*/  USHF.R.S32.HI UR41, URZ, 0x5, UR4 ;  /* 0x00000005ff297899 */ /* 0x000fc40008011404 */
[----:B------:R-:W-:Y:S02]  /*19b0*/  UIADD3 UR4, UPT, UPT, UR6, -0x1, URZ ;  /* 0xffffffff06047890 */ /* 0x000fe4000fffe0ff */
[----:B------:R-:W-:Y:S02]  /*19c0*/  UISETP.LT.U32.AND UP0, UPT, UR41, 0x5, UPT ;  /* 0x000000052900788c */ /* 0x000fe4000bf01070 */
[----:B------:R-:W-:Y:S02]  /*19d0*/  UISETP.GE.U32.AND UP2, UPT, UR4, -0x3f, UPT ;  /* 0xffffffc10400788c */ /* 0x000fe4000bf46070 */
[----:B------:R-:W-:Y:S02]  /*19e0*/  USEL UR40, UR41, 0x5, UP0 ;  /* 0x0000000529287887 */ /* 0x000fe40008000000 */
[----:B------:R-:W-:Y:S02]  /*19f0*/  ULEA UR30, UR28, UR13, 0x2 ;  /* 0x0000000d1c1e7291 */ /* 0x000fe4000f8e10ff */
[----:B------:R-:W-:Y:S01]  /*1a00*/  UIADD3 UR4, UPT, UPT, UR40, -0x1, URZ ;  /* 0xffffffff28047890 */ /* 0x000fe2000fffe0ff */
[----:B------:R-:W1:Y:S04]  /*1a10*/  LDCU UR38, c[0x0][0x374] ;  /* 0x00006e80ff2677ac */ /* 0x000e680008000800 */
[----:B------:R-:W-:-:S02]  /*1a20*/  @UP2 UIADD3 UR4, UPT, UPT, UR40, URZ, URZ ;  /* 0x000000ff28042290 */ /* 0x000fc4000fffe0ff */
[----:B------:R-:W-:Y:S02]  /*1a30*/  ULOP3.LUT UR46, UR46, 0x20, URZ, 0xc0, !UPT ;  /* 0x000000202e2e7892 */ /* 0x000fe4000f8ec0ff */
[----:B------:R-:W-:Y:S02]  /*1a40*/  USEL UR21, UR48, 0x2, UP1 ;  /* 0x0000000230157887 */ /* 0x000fe40008800000 */
[----:B------:R-:W-:Y:S02]  /*1a50*/  ULEA.HI UR45, UR28, UR5, URZ, 0x1b ;  /* 0x000000051c2d7291 */ /* 0x000fe4000f8fd8ff */
[----:B------:R-:W-:Y:S02]  /*1a60*/  UIADD3 UR30, UPT, UPT, UR30, 0x8400, URZ ;  /* 0x000084001e1e7890 */ /* 0x000fe4000fffe0ff */
[----:B------:R-:W-:Y:S02]  /*1a70*/  UIADD3 UR44, UPT, UPT, UR41, -UR40, URZ ;  /* 0x80000028292c7290 */ /* 0x000fe4000fffe0ff */
[----:B------:R-:W-:-:S02]  /*1a80*/  UIADD3 UR29, UPT, UPT, UR4, 0x1, URZ ;  /* 0x00000001041d7890 */ /* 0x000fc4000fffe0ff */
[----:B------:R-:W-:Y:S01]  /*1a90*/  UIADD3 UR43, UPT, UPT, -UR4, URZ, URZ ;  /* 0x000000ff042b7290 */ /* 0x000fe2000fffe1ff */
[----:B-1-34-:R-:W-:-:S11]  /*1aa0*/  UMOV UR6, URZ ;  /* 0x000000ff00067c82 */ /* 0x01afd60008000000 */
.L_x_42:
[----:B------:R-:W1:Y:S02]  /*1ab0*/  S2UR UR4, SR_CgaCtaId ;  /* 0x00000000000479c3 */ /* 0x000e640000008800 */
[----:B-1----:R-:W-:-:S09]  /*1ac0*/  UISETP.NE.AND UP0, UPT, UR4, URZ, UPT ;  /* 0x000000ff0400728c */ /* 0x002fd2000bf05270 */
[----:B------:R-:W-:Y:S05]  /*1ad0*/  BRA.U UP0, `(.L_x_23) ;  /* 0x0000000100287547 */ /* 0x000fea000b800000 */
[----:B------:R-:W-:Y:S02]  /*1ae0*/  LEA R0, R9, UR13, 0x3 ;  /* 0x0000000d09007c11 */ /* 0x000fe4000f8e18ff */
[----:B------:R-:W-:-:S04]  /*1af0*/  SHF.L.U32 R2, R8, 0x1f, RZ ;  /* 0x0000001f08027819 */ /* 0x000fc800000006ff */
[----:B------:R-:W1:Y:S02]  /*1b00*/  SYNCS.PHASECHK.TRANS64.TRYWAIT P0, [R0+URZ+0x110], R2 ;  /* 0x00011002000075a7 */ /* 0x000e6400080011ff */
[----:B-1----:R-:W-:Y:S05]  /*1b10*/  @!P0 BRA `(.L_x_24) ;  /* 0x0000007400248947 */ /* 0x002fea0003800000 */
.L_x_150:
[----:B------:R-:W-:Y:S01]  /*1b20*/  VIADD R9, R9, 0x1 ;  /* 0x0000000109097836 */ /* 0x000fe20000000000 */
[----:B------:R1:W-:Y:S04]  /*1b30*/  SYNCS.ARRIVE.TRANS64.A1T0 RZ, [R0+URZ+0x100], RZ ;  /* 0x000100ff00ff79a7 */ /* 0x0003e800081000ff */
[----:B------:R-:W-:-:S04]  /*1b40*/  ISETP.NE.AND P0, PT, R9, 0x2, PT ;  /* 0x000000020900780c */ /* 0x000fc80003f05270 */
[----:B------:R-:W-:Y:S02]  /*1b50*/  SEL R9, R9, RZ, P0 ;  /* 0x000000ff09097207 */ /* 0x000fe40000000000 */
[----:B-1----:R-:W-:-:S04]  /*1b60*/  SEL R0, RZ, 0x1, P0 ;  /* 0x00000001ff007807 */ /* 0x002fc80000000000 */
[----:B------:R-:W-:-:S07]  /*1b70*/  LOP3.LUT R8, R8, R0, RZ, 0x3c, !PT ;  /* 0x0000000008087212 */ /* 0x000fce00078e3cff */
.L_x_23:
[----:B------:R-:W-:Y:S01]  /*1b80*/  ULEA UR4, UR6, UR13, 0x3 ;  /* 0x0000000d06047291 */ /* 0x000fe2000f8e18ff */
[----:B------:R-:W-:Y:S01]  /*1b90*/  SHF.L.U32 R0, R12, 0x1f, RZ ;  /* 0x0000001f0c007819 */ /* 0x000fe200000006ff */
[----:B------:R-:W-:Y:S02]  /*1ba0*/  UISETP.GE.U32.AND UP0, UPT, UR47, 0x3f, UPT ;  /* 0x0000003f2f00788c */ /* 0x000fe4000bf06070 */
[----:B------:R-:W-:Y:S01]  /*1bb0*/  ULEA UR11, UR20, UR46, 0x6 ;  /* 0x0000002e140b7291 */ /* 0x000fe2000f8e30ff */
[----:B------:R-:W-:-:S04]  /*1bc0*/  UMOV UR7, URZ ;  /* 0x000000ff00077c82 */ /* 0x000fc80008000000 */
[----:B------:R1:W2:Y:S01]  /*1bd0*/  SYNCS.PHASECHK.TRANS64.TRYWAIT P0, [UR4+0x28], R0 ;  /* 0x00002800ff0075a7 */ /* 0x0002a20008001104 */
[----:B------:R-:W-:-:S04]  /*1be0*/  ULEA.HI UR4, UR16, UR16, URZ, 0x1 ;  /* 0x0000001010047291 */ /* 0x000fc8000f8f08ff */
[----:B------:R-:W-:-:S04]  /*1bf0*/  USHF.L.U32 UR4, UR4, 0x7, URZ ;  /* 0x0000000704047899 */ /* 0x000fc800080006ff */
[----:B------:R-:W-:-:S04]  /*1c00*/  ULOP3.LUT UR35, UR4, 0xffffff00, URZ, 0xc0, !UPT ;  /* 0xffffff0004237892 */ /* 0x000fc8000f8ec0ff */
[----:B------:R-:W-:Y:S01]  /*1c10*/  UIADD3 UR35, UPT, UPT, UR45, UR35, URZ ;  /* 0x000000232d237290 */ /* 0x000fe2000fffe0ff */
[----:B------:R-:W-:Y:S11]  /*1c20*/  BRA.U !UP0, `(.L_x_25) ;  /* 0x0000000108c87547 */ /* 0x000ff6000b800000 */
[----:B------:R-:W-:Y:S01]  /*1c30*/  UMOV UR16, UR43 ;  /* 0x0000002b00107c82 */ /* 0x000fe20008000000 */
[----:B------:R-:W-:Y:S01]  /*1c40*/  UMOV UR4, UR6 ;  /* 0x0000000600047c82 */ /* 0x000fe20008000000 */
[----:B------:R-:W-:-:S05]  /*1c50*/  UMOV UR34, URZ ;  /* 0x000000ff00227c82 */ /* 0x000fca0008000000 */
.L_x_31:
[----:B------:R-:W-:Y:S01]  /*1c60*/  ULEA UR33, UR4, UR13, 0x3 ;  /* 0x0000000d04217291 */ /* 0x000fe2000f8e18ff */
[----:B------:R-:W-:Y:S01]  /*1c70*/  @P3 MOV R2, 0xa000 ;  /* 0x0000a00000023802 */ /* 0x000fe20000000f00 */
[----:B--234-:R-:W-:Y:S10]  /*1c80*/  @P0 BRA `(.L_x_26) ;  /* 0x00000000000c0947 */ /* 0x01cff40003800000 */
[----:B------:R-:W-:-:S04]  /*1c90*/  SHF.L.U32 R3, R12, 0x1f, RZ ;  /* 0x0000001f0c037819 */ /* 0x000fc800000006ff */
[----:B------:R-:W2:Y:S02]  /*1ca0*/  SYNCS.PHASECHK.TRANS64.TRYWAIT P0, [UR33+0x28], R3 ;  /* 0x00002803ff0075a7 */ /* 0x000ea40008001121 */
[----:B--2---:R-:W-:Y:S05]  /*1cb0*/  @!P0 BRA `(.L_x_27) ;  /* 0x0000007000d08947 */ /* 0x004fea0003800000 */
.L_x_26:
[----:B------:R2:W-:Y:S01]  /*1cc0*/  @P3 SYNCS.ARRIVE.TRANS64 RZ, [UR33], R2 ;  /* 0x00000002ffff39a7 */ /* 0x0005e20008000021 */
[----:B------:R-:W-:Y:S02]  /*1cd0*/  ULOP3.LUT UR5, UR21, 0x2, URZ, 0xfc, !UPT ;  /* 0x0000000215057892 */ /* 0x000fe4000f8efcff */
[----:B------:R-:W-:Y:S02]  /*1ce0*/  UIADD3 UR16, UPT, UPT, UR16, 0x1, URZ ;  /* 0x0000000110107890 */ /* 0x000fe4000fffe0ff */
[----:B------:R-:W-:Y:S02]  /*1cf0*/  UISETP.NE.AND UP0, UPT, UR5, 0x2, UPT ;  /* 0x000000020500788c */ /* 0x000fe4000bf05270 */
[----:B------:R-:W-:-:S07]  /*1d00*/  UISETP.NE.AND UP2, UPT, UR16, 0x1, UPT ;  /* 0x000000011000788c */ /* 0x000fce000bf45270 */
[----:B------:R-:W-:Y:S05]  /*1d10*/  BRA.U UP0, `(.L_x_28) ;  /* 0x0000000100047547 */ /* 0x000fea000b800000 */
[----:B------:R-:W-:Y:S05]  /*1d20*/  BPT.TRAP 0x1 ;  /* 0x000000040000795c */ /* 0x000fea0000300000 */
.L_x_28:
[----:B------:R-:W-:Y:S04]  /*1d30*/  BSSY.RECONVERGENT B0, `(.L_x_29) ;  /* 0x0000003000007945 */ /* 0x000fe80003800200 */
[----:B------:R-:W-:Y:S05]  /*1d40*/  @!P2 BRA `(.L_x_30) ;  /* 0x000000000004a947 */ /* 0x000fea0003800000 */
[----:B------:R-:W-:Y:S05]  /*1d50*/  BPT.TRAP 0x1 ;  /* 0x000000040000795c */ /* 0x000fea0000300000 */
.L_x_30:
[----:B------:R-:W-:Y:S05]  /*1d60*/  BSYNC.RECONVERGENT B0 ;  /* 0x0000000000007941 */ /* 0x000fea0003800200 */
.L_x_29:
[----:B------:R-:W-:Y:S02]  /*1d70*/  UIADD3 UR5, UPT, UPT, UR4, 0x1, URZ ;  /* 0x0000000104057890 */ /* 0x000fe4000fffe0ff */
[----:B------:R-:W-:Y:S02]  /*1d80*/  USHF.L.U32 UR8, UR4, 0xc, URZ ;  /* 0x0000000c04087899 */ /* 0x000fe400080006ff */
[----:B------:R-:W-:Y:S02]  /*1d90*/  UISETP.NE.AND UP0, UPT, UR5, 0x5, UPT ;  /* 0x000000050500788c */ /* 0x000fe4000bf05270 */
[----:B------:R-:W-:Y:S02]  /*1da0*/  ULOP3.LUT UR32, UR8, UR28, URZ, 0xfc, !UPT ;  /* 0x0000001c08207292 */ /* 0x000fe4000f8efcff */
[----:B------:R-:W-:Y:S02]  /*1db0*/  USEL UR7, URZ, 0x1, UP0 ;  /* 0x00000001ff077887 */ /* 0x000fe40008000000 */
[----:B------:R-:W-:-:S02]  /*1dc0*/  USEL UR6, UR5, URZ, UP0 ;  /* 0x000000ff05067287 */ /* 0x000fc40008000000 */
[----:B------:R-:W-:Y:S02]  /*1dd0*/  UIADD3 UR14, UP1, UPT, UR26, 0x80, URZ ;  /* 0x000000801a0e7890 */ /* 0x000fe4000ff3e0ff */
[----:B------:R-:W-:Y:S01]  /*1de0*/  ULEA UR5, UR6, UR13, 0x3 ;  /* 0x0000000d06057291 */ /* 0x000fe2000f8e18ff */
[----:B------:R-:W-:Y:S01]  /*1df0*/  LOP3.LUT R12, R12, UR7, RZ, 0x3c, !PT ;  /* 0x000000070c0c7c12 */ /* 0x000fe2000f8e3cff */
[----:B------:R-:W-:Y:S02]  /*1e00*/  ULEA UR32, UR32, UR13, 0x2 ;  /* 0x0000000d20207291 */ /* 0x000fe4000f8e10ff */
[----:B------:R-:W-:Y:S01]  /*1e10*/  UIADD3 UR4, UP0, UPT, UR26, 0x180, URZ ;  /* 0x000001801a047890 */ /* 0x000fe2000ff1e0ff */
[----:B-1----:R-:W-:Y:S01]  /*1e20*/  SHF.L.U32 R0, R12, 0x1f, RZ ;  /* 0x0000001f0c007819 */ /* 0x002fe200000006ff */
[----:B------:R-:W-:Y:S02]  /*1e30*/  ULOP3.LUT UR33, UR33, 0xfefffff8, URZ, 0xc0, !UPT ;  /* 0xfefffff821217892 */ /* 0x000fe4000f8ec0ff */
[----:B------:R-:W-:Y:S01]  /*1e40*/  UIADD3.X UR15, UPT, UPT, URZ, UR27, URZ, UP1, !UPT ;  /* 0x0000001bff0f7290 */ /* 0x000fe20008ffe4ff */
[----:B------:R3:W4:Y:S01]  /*1e50*/  SYNCS.PHASECHK.TRANS64.TRYWAIT P0, [UR5+0x28], R0 ;  /* 0x00002800ff0075a7 */ /* 0x0007220008001105 */
[----:B------:R-:W-:-:S02]  /*1e60*/  UIADD3 UR32, UPT, UPT, UR32, 0x8400, URZ ;  /* 0x0000840020207890 */ /* 0x000fc4000fffe0ff */
[----:B------:R-:W-:Y:S02]  /*1e70*/  UPRMT UR7, URZ, 0x5410, UR24 ;  /* 0x00005410ff077896 */ /* 0x000fe40008000018 */
[----:B------:R-:W-:Y:S02]  /*1e80*/  UIADD3 UR8, UPT, UPT, UR13, 0x1c400, UR8 ;  /* 0x0001c4000d087890 */ /* 0x000fe4000fffe008 */
[----:B------:R-:W-:Y:S01]  /*1e90*/  UIADD3.X UR5, UPT, UPT, URZ, UR27, URZ, UP0, !UPT ;  /* 0x0000001bff057290 */ /* 0x000fe200087fe4ff */
[----:B------:R-:W-:Y:S01]  /*1ea0*/  UMOV UR18, 0x0 ;  /* 0x0000000000127882 */ /* 0x000fe20000000000 */
[----:B------:R-:W-:Y:S01]  /*1eb0*/  UMOV UR19, 0x10000000 ;  /* 0x1000000000137882 */ /* 0x000fe20000000000 */
[----:B------:R-:W-:Y:S01]  /*1ec0*/  UMOV UR10, UR34 ;  /* 0x00000022000a7c82 */ /* 0x000fe20008000000 */
[----:B------:R-:W-:Y:S01]  /*1ed0*/  UMOV UR12, UR36 ;  /* 0x00000024000c7c82 */ /* 0x000fe20008000000 */
[----:B------:R-:W-:Y:S01]  /*1ee0*/  UMOV UR9, UR33 ;  /* 0x0000002100097c82 */ /* 0x000fe20008000000 */
[----:B------:R1:W-:Y:S03]  /*1ef0*/  UTMALDG.3D.MULTICAST.2CTA [UR32], [UR14], UR7, desc[UR18] ;  /* 0x000012200e0073b4 */ /* 0x0003e60008211807 */
[----:B------:R2:W-:Y:S01]  /*1f00*/  UTMALDG.3D.2CTA [UR8], [UR4], desc[UR18] ;  /* 0x00001208040075b4 */ /* 0x0005e20008211000 */
[----:B-1----:R-:W-:Y:S01]  /*1f10*/  UIADD3 UR34, UPT, UPT, UR34, 0x20, URZ ;  /* 0x0000002022227890 */ /* 0x002fe2000fffe0ff */
[----:B------:R-:W-:Y:S01]  /*1f20*/  UMOV UR7, UR29 ;  /* 0x0000001d00077c82 */ /* 0x000fe20008000000 */
[----:B--2---:R-:W-:Y:S01]  /*1f30*/  UMOV UR4, UR6 ;  /* 0x0000000600047c82 */ /* 0x004fe20008000000 */
[----:B------:R-:W-:Y:S09]  /*1f40*/  BRA.U UP2, `(.L_x_31) ;  /* 0xfffffffd02447547 */ /* 0x000ff2000b83ffff */
.L_x_25:
[----:B------:R-:W-:Y:S01]  /*1f50*/  ULEA UR4, UR6, UR13, 0x3 ;  /* 0x0000000d06047291 */ /* 0x000fe2000f8e18ff */
[----:B-1-3--:R-:W-:Y:S01]  /*1f60*/  SHF.L.U32 R0, R12, 0x1f, RZ ;  /* 0x0000001f0c007819 */ /* 0x00afe200000006ff */
[----:B------:R-:W-:Y:S01]  /*1f70*/  @!P1 SYNCS.ARRIVE.TRANS64.A1T0 RZ, [UR13+0x98], RZ ;  /* 0x000098ffffff99a7 */ /* 0x000fe2000810000d */
[----:B------:R-:W-:-:S06]  /*1f80*/  UISETP.GT.AND UP0, UPT, UR41, UR40, UPT ;  /* 0x000000282900728c */ /* 0x000fcc000bf04270 */
[----:B--2-4-:R1:W2:Y:S03]  /*1f90*/  SYNCS.PHASECHK.TRANS64.TRYWAIT P0, [UR4+0x28], R0 ;  /* 0x00002800ff0075a7 */ /* 0x0142a60008001104 */
[----:B------:R-:W-:Y:S05]  /*1fa0*/  BRA.U !UP0, `(.L_x_32) ;  /* 0x0000000108c07547 */ /* 0x000fea000b800000 */
[----:B------:R-:W-:Y:S01]  /*1fb0*/  UIADD3 UR25, UPT, UPT, UR44, UR7, URZ ;  /* 0x000000072c197290 */ /* 0x000fe2000fffe0ff */
[----:B------:R-:W-:-:S11]  /*1fc0*/  UMOV UR4, UR6 ;  /* 0x0000000600047c82 */ /* 0x000fd60008000000 */
.L_x_38:
[----:B------:R-:W-:Y:S01]  /*1fd0*/  ULEA UR17, UR4, UR13, 0x3 ;  /* 0x0000000d04117291 */ /* 0x000fe2000f8e18ff */
[----:B--2---:R-:W-:Y:S01]  /*1fe0*/  @P3 MOV R2, 0xa000 ;  /* 0x0000a00000023802 */ /* 0x004fe20000000f00 */
[----:B--2-4-:R-:W-:Y:S10]  /*1ff0*/  @P0 BRA `(.L_x_33) ;  /* 0x00000000000c0947 */ /* 0x014ff40003800000 */
[----:B------:R-:W-:-:S04]  /*2000*/  SHF.L.U32 R3, R12, 0x1f, RZ ;  /* 0x0000001f0c037819 */ /* 0x000fc800000006ff */
[----:B------:R-:W2:Y:S02]  /*2010*/  SYNCS.PHASECHK.TRANS64.TRYWAIT P0, [UR17+0x28], R3 ;  /* 0x00002803ff0075a7 */ /* 0x000ea40008001111 */
[----:B--2---:R-:W-:Y:S05]  /*2020*/  @!P0 BRA `(.L_x_34) ;  /* 0x00000070000c8947 */ /* 0x004fea0003800000 */
.L_x_33:
[----:B------:R2:W-:Y:S01]  /*2030*/  @P3 SYNCS.ARRIVE.TRANS64 RZ, [UR17], R2 ;  /* 0x00000002ffff39a7 */ /* 0x0005e20008000011 */
[----:B------:R-:W-:-:S04]  /*2040*/  ULOP3.LUT UR5, UR21, 0x2, URZ, 0xfc, !UPT ;  /* 0x0000000215057892 */ /* 0x000fc8000f8efcff */
[----:B------:R-:W-:-:S09]  /*2050*/  UISETP.NE.AND UP0, UPT, UR5, 0x2, UPT ;  /* 0x000000020500788c */ /* 0x000fd2000bf05270 */
[----:B------:R-:W-:Y:S05]  /*2060*/  BRA.U UP0, `(.L_x_35) ;  /* 0x0000000100047547 */ /* 0x000fea000b800000 */
[----:B------:R-:W-:Y:S05]  /*2070*/  BPT.TRAP 0x1 ;  /* 0x000000040000795c */ /* 0x000fea0000300000 */
.L_x_35:
[----:B------:R-:W-:Y:S04]  /*2080*/  BSSY.RECONVERGENT B0, `(.L_x_36) ;  /* 0x0000003000007945 */ /* 0x000fe80003800200 */
[----:B------:R-:W-:Y:S05]  /*2090*/  @!P2 BRA `(.L_x_37) ;  /* 0x000000000004a947 */ /* 0x000fea0003800000 */
[----:B------:R-:W-:Y:S05]  /*20a0*/  BPT.TRAP 0x1 ;  /* 0x000000040000795c */ /* 0x000fea0000300000 */
.L_x_37:
[----:B------:R-:W-:Y:S05]  /*20b0*/  BSYNC.RECONVERGENT B0 ;  /* 0x0000000000007941 */ /* 0x000fea0003800200 */
.L_x_36:
[----:B------:R-:W-:Y:S02]  /*20c0*/  UIADD3 UR5, UPT, UPT, UR4, 0x1, URZ ;  /* 0x0000000104057890 */ /* 0x000fe4000fffe0ff */
[----:B------:R-:W-:Y:S02]  /*20d0*/  UIADD3 UR14, UP1, UPT, UR26, 0x80, URZ ;  /* 0x000000801a0e7890 */ /* 0x000fe4000ff3e0ff */
[----:B------:R-:W-:Y:S02]  /*20e0*/  UISETP.NE.AND UP0, UPT, UR5, 0x5, UPT ;  /* 0x000000050500788c */ /* 0x000fe4000bf05270 */
[----:B------:R-:W-:Y:S02]  /*20f0*/  ULEA UR16, UR4, UR30, 0xe ;  /* 0x0000001e04107291 */ /* 0x000fe4000f8e70ff */
[----:B------:R-:W-:Y:S02]  /*2100*/  USEL UR8, URZ, 0x1, UP0 ;  /* 0x00000001ff087887 */ /* 0x000fe40008000000 */
[----:B------:R-:W-:-:S02]  /*2110*/  USEL UR6, UR5, URZ, UP0 ;  /* 0x000000ff05067287 */ /* 0x000fc40008000000 */
[----:B------:R-:W-:Y:S02]  /*2120*/  UIADD3 UR22, UP0, UPT, UR26, 0x180, URZ ;  /* 0x000001801a167890 */ /* 0x000fe4000ff1e0ff */
[----:B------:R-:W-:Y:S01]  /*2130*/  LOP3.LUT R12, R12, UR8, RZ, 0x3c, !PT ;  /* 0x000000080c0c7c12 */ /* 0x000fe2000f8e3cff */
[----:B------:R-:W-:Y:S02]  /*2140*/  ULEA UR8, UR4, UR13, 0xc ;  /* 0x0000000d04087291 */ /* 0x000fe4000f8e60ff */
[----:B------:R-:W-:Y:S01]  /*2150*/  ULEA UR5, UR6, UR13, 0x3 ;  /* 0x0000000d06057291 */ /* 0x000fe2000f8e18ff */
[----:B-1----:R-:W-:Y:S01]  /*2160*/  SHF.L.U32 R0, R12, 0x1f, RZ ;  /* 0x0000001f0c007819 */ /* 0x002fe200000006ff */
[----:B------:R-:W-:Y:S02]  /*2170*/  USHF.L.U32 UR18, UR7, 0x5, URZ ;  /* 0x0000000507127899 */ /* 0x000fe400080006ff */
[----:B------:R-:W-:Y:S02]  /*2180*/  ULOP3.LUT UR17, UR17, 0xfefffff8, URZ, 0xc0, !UPT ;  /* 0xfefffff811117892 */ /* 0x000fe4000f8ec0ff */
[----:B------:R-:W-:-:S02]  /*2190*/  UIADD3.X UR15, UPT, UPT, URZ, UR27, URZ, UP1, !UPT ;  /* 0x0000001bff0f7290 */ /* 0x000fc40008ffe4ff */
[----:B------:R-:W-:Y:S01]  /*21a0*/  UPRMT UR4, URZ, 0x5410, UR24 ;  /* 0x00005410ff047896 */ /* 0x000fe20008000018 */
[----:B------:R3:W4:Y:S01]  /*21b0*/  SYNCS.PHASECHK.TRANS64.TRYWAIT P0, [UR5+0x28], R0 ;  /* 0x00002800ff0075a7 */ /* 0x0007220008001105 */
[----:B------:R-:W-:Y:S02]  /*21c0*/  UIADD3 UR8, UPT, UPT, UR8, 0x1c400, URZ ;  /* 0x0001c40008087890 */ /* 0x000fe4000fffe0ff */
[----:B------:R-:W-:Y:S01]  /*21d0*/  UIADD3.X UR23, UPT, UPT, URZ, UR27, URZ, UP0, !UPT ;  /* 0x0000001bff177290 */ /* 0x000fe200087fe4ff */
[----:B------:R-:W-:Y:S01]  /*21e0*/  UMOV UR32, 0x0 ;  /* 0x0000000000207882 */ /* 0x000fe20000000000 */
[----:B------:R-:W-:Y:S01]  /*21f0*/  UMOV UR33, 0x10000000 ;  /* 0x1000000000217882 */ /* 0x000fe20000000000 */
[----:B------:R-:W-:Y:S01]  /*2200*/  UMOV UR19, UR35 ;  /* 0x0000002300137c82 */ /* 0x000fe20008000000 */
[----:B------:R-:W-:Y:S01]  /*2210*/  UMOV UR20, UR36 ;  /* 0x0000002400147c82 */ /* 0x000fe20008000000 */
[----:B------:R-:W-:Y:S01]  /*2220*/  UMOV UR12, UR36 ;  /* 0x00000024000c7c82 */ /* 0x000fe20008000000 */
[----:B------:R-:W-:Y:S01]  /*2230*/  UMOV UR9, UR17 ;  /* 0x0000001100097c82 */ /* 0x000fe20008000000 */
[----:B------:R-:W-:Y:S01]  /*2240*/  UMOV UR10, UR18 ;  /* 0x00000012000a7c82 */ /* 0x000fe20008000000 */
[----:B------:R1:W-:Y:S01]  /*2250*/  UTMALDG.3D.MULTICAST.2CTA [UR16], [UR14], UR4, desc[UR32] ;  /* 0x000020100e0073b4 */ /* 0x0003e20008211804 */
[----:B------:R-:W-:-:S04]  /*2260*/  UIADD3 UR7, UPT, UPT, UR7, 0x1, URZ ;  /* 0x0000000107077890 */ /* 0x000fc8000fffe0ff */
[----:B------:R-:W-:Y:S01]  /*2270*/  UISETP.NE.AND UP0, UPT, UR7, UR25, UPT ;  /* 0x000000190700728c */ /* 0x000fe2000bf05270 */
[----:B------:R3:W-:Y:S01]  /*2280*/  UTMALDG.3D.2CTA [UR8], [UR22], desc[UR32] ;  /* 0x00002008160075b4 */ /* 0x0007e20008211000 */
[----:B-1----:R-:W-:-:S07]  /*2290*/  UMOV UR4, UR6 ;  /* 0x0000000600047c82 */ /* 0x002fce0008000000 */
[----:B---3--:R-:W-:Y:S05]  /*22a0*/  BRA.U UP0, `(.L_x_38) ;  /* 0xfffffffd00487547 */ /* 0x008fea000b83ffff */
.L_x_32:
[C---:B------:R-:W-:Y:S01]  /*22b0*/  LEA R3, R11.reuse, UR13, 0x3 ;  /* 0x0000000d0b037c11 */ /* 0x040fe2000f8e18ff */
[----:B------:R-:W-:Y:S01]  /*22c0*/  NOP ;  /* 0x0000000000007918 */ /* 0x000fe20000000000 */
[----:B-1----:R-:W-:Y:S02]  /*22d0*/  SHF.L.U32 R0, R10, 0x1f, RZ ;  /* 0x0000001f0a007819 */ /* 0x002fe400000006ff */
[----:B------:R-:W-:Y:S02]  /*22e0*/  LEA R4, R11, UR13, 0x4 ;  /* 0x0000000d0b047c11 */ /* 0x000fe4000f8e20ff */
[----:B--2-4-:R-:W1:Y:S02]  /*22f0*/  SYNCS.PHASECHK.TRANS64.TRYWAIT P0, [R3+URZ+0xa0], R0 ;  /* 0x0000a000030075a7 */ /* 0x014e6400080011ff */
[----:B-1----:R-:W-:Y:S05]  /*2300*/  @!P0 BRA `(.L_x_39) ;  /* 0x0000006c006c8947 */ /* 0x002fea0003800000 */
.L_x_153:
[----:B------:R-:W2:Y:S01]  /*2310*/  LDS.128 R4, [R4+0x130] ;  /* 0x0001300004047984 */ /* 0x000ea20000000c00 */
[----:B------:R-:W-:Y:S01]  /*2320*/  UISETP.GE.AND UP0, UPT, UR42, 0x1, UPT ;  /* 0x000000012a00788c */ /* 0x000fe2000bf06270 */
[----:B------:R-:W-:Y:S01]  /*2330*/  @!PT LDS RZ, [RZ] ;  /* 0x00000000fffff984 */ /* 0x000fe20000000800 */
[----:B------:R-:W-:Y:S01]  /*2340*/  @!PT LDS RZ, [RZ] ;  /* 0x00000000fffff984 */ /* 0x000fe20000000800 */
[----:B------:R-:W-:Y:S01]  /*2350*/  @!PT LDS RZ, [RZ] ;  /* 0x00000000fffff984 */ /* 0x000fe20000000800 */
[----:B------:R-:W-:Y:S01]  /*2360*/  @!PT LDS RZ, [RZ] ;  /* 0x00000000fffff984 */ /* 0x000fe20000000800 */
[----:B------:R3:W-:Y:S06]  /*2370*/  MEMBAR.ALL.CTA ;  /* 0x0000000000007992 */ /* 0x0007ec0000008000 */
[----:B---3--:R-:W3:Y:S01]  /*2380*/  FENCE.VIEW.ASYNC.S ;  /* 0x00000000000073c6 */ /* 0x008ee20000000000 */
[----:B--2---:R-:W-:-:S13]  /*2390*/  LOP3.LUT P0, RZ, R6, 0x1, RZ, 0xc0, !PT ;  /* 0x0000000106ff7812 */ /* 0x004fda000780c0ff */
[----:B---3--:R-:W-:Y:S01]  /*23a0*/  VOTEU.ANY UP1, P0 ;  /* 0x0000000000ff7886 */ /* 0x008fe20000020100 */
[----:B------:R-:W-:-:S13]  /*23b0*/  PLOP3.LUT P0, PT, PT, PT, UP1, 0x80, 0x8 ;  /* 0x000000000008781c */ /* 0x000fda0003f0f018 */
[----:B-1----:R-:W-:Y:S02]  /*23c0*/  @P0 LOP3.LUT R0, R5, 0xffff, RZ, 0xc0, !PT ;  /* 0x0000ffff05000812 */ /* 0x002fe400078ec0ff */
[----:B------:R-:W-:Y:S02]  /*23d0*/  @P0 MOV R2, R4 ;  /* 0x0000000400020202 */ /* 0x000fe40000000f00 */
[----:B------:R-:W-:Y:S01]  /*23e0*/  @P0 R2UR UR5, R0 ;  /* 0x00000000000502ca */ /* 0x000fe200000e0000 */
[----:B------:R-:W-:Y:S01]  /*23f0*/  VIADD R0, R3, 0xb0 ;  /* 0x000000b003007836 */ /* 0x000fe20000000000 */
[----:B------:R-:W-:Y:S02]  /*2400*/  @P0 SHF.R.U32.HI R4, RZ, 0x10, R5 ;  /* 0x00000010ff040819 */ /* 0x000fe40000011605 */
[----:B------:R-:W-:Y:S02]  /*2410*/  @P0 R2UR UR7, R2 ;  /* 0x00000000020702ca */ /* 0x000fe400000e0000 */
[----:B------:R-:W-:-:S02]  /*2420*/  PRMT R0, RZ, 0x654, R0 ;  /* 0x00000654ff007816 */ /* 0x000fc40000000000 */
[----:B------:R-:W-:Y:S02]  /*2430*/  @P0 R2UR UR4, R4 ;  /* 0x00000000040402ca */ /* 0x000fe400000e0000 */
[----:B------:R1:W-:Y:S03]  /*2440*/  SYNCS.ARRIVE.TRANS64.RED.A1T0 RZ, [R0+URZ], RZ ;  /* 0x000000ff00ff79a7 */ /* 0x0003e600081004ff */
[----:B------:R-:W-:-:S04]  /*2450*/  @UP1 UMOV UR31, UR5 ;  /* 0x00000005001f1c82 */ /* 0x000fc80008000000 */
[----:B------:R-:W-:-:S04]  /*2460*/  @UP1 UMOV UR37, UR7 ;  /* 0x0000000700251c82 */ /* 0x000fc80008000000 */
[----:B------:R-:W-:Y:S01]  /*2470*/  @UP1 UMOV UR36, UR4 ;  /* 0x0000000400241c82 */ /* 0x000fe20008000000 */
[----:B------:R-:W-:Y:S05]  /*2480*/  BRA.U !UP0, `(.L_x_40) ;  /* 0x0000000108d47547 */ /* 0x000fea000b800000 */
[----:B------:R-:W2:Y:S01]  /*2490*/  LDCU.128 UR16, c[0x0][0xb10] ;  /* 0x00016200ff1077ac */ /* 0x000ea20008000c00 */
[----:B------:R-:W3:Y:S01]  /*24a0*/  LDCU UR12, c[0x0][0xb20] ;  /* 0x00016400ff0c77ac */ /* 0x000ee20008000800 */
[----:B------:R-:W4:Y:S01]  /*24b0*/  LDCU UR20, c[0x0][0xb0c] ;  /* 0x00016180ff1477ac */ /* 0x000f220008000800 */
[----:B------:R-:W1:Y:S01]  /*24c0*/  LDCU.64 UR8, c[0x0][0xb28] ;  /* 0x00016500ff0877ac */ /* 0x000e620008000a00 */
[----:B------:R-:W-:Y:S02]  /*24d0*/  UISETP.NE.AND UP3, UPT, UR42, 0x1, UPT ;  /* 0x000000012a00788c */ /* 0x000fe4000bf65270 */
[----:B--2---:R-:W-:Y:S02]  /*24e0*/  UIMAD.WIDE.U32 UR10, UR38, UR19, URZ ;  /* 0x00000013260a72a5 */ /* 0x004fe4000f8e00ff */
[----:B------:R-:W-:Y:S02]  /*24f0*/  UIMAD.WIDE.U32 UR4, UR39, UR16, URZ ;  /* 0x00000010270472a5 */ /* 0x000fe4000f8e00ff */
[----:B------:R-:W-:-:S02]  /*2500*/  UISETP.NE.AND UP0, UPT, UR18, 0x1, UPT ;  /* 0x000000011200788c */ /* 0x000fc4000bf05270 */
[----:B------:R-:W-:Y:S01]  /*2510*/  UIMAD.WIDE.U32 UR22, UR31, UR19, URZ ;  /* 0x000000131f1672a5 */ /* 0x000fe2000f8e00ff */
[----:B------:R-:W-:Y:S02]  /*2520*/  UMOV UR10, UR11 ;  /* 0x0000000b000a7c82 */ /* 0x000fe40008000000 */
[----:B------:R-:W-:Y:S01]  /*2530*/  UMOV UR4, UR5 ;  /* 0x0000000500047c82 */ /* 0x000fe20008000000 */
[----:B---3--:R-:W-:Y:S02]  /*2540*/  USHF.R.U32.HI UR10, URZ, UR12, UR10 ;  /* 0x0000000cff0a7299 */ /* 0x008fe4000801160a */
[----:B----4-:R-:W-:Y:S02]  /*2550*/  UISETP.NE.AND UP2, UPT, UR20, 0x1, UPT ;  /* 0x000000011400788c */ /* 0x010fe4000bf45270 */
[----:B------:R-:W-:Y:S02]  /*2560*/  USHF.R.U32.HI UR4, URZ, UR17, UR4 ;  /* 0x00000011ff047299 */ /* 0x000fe40008011604 */
[----:B------:R-:W-:-:S02]  /*2570*/  USEL UR5, UR38, UR10, !UP0 ;  /* 0x0000000a26057287 */ /* 0x000fc4000c000000 */
[----:B------:R-:W-:Y:S02]  /*2580*/  USEL UR7, UR39, UR4, !UP2 ;  /* 0x0000000427077287 */ /* 0x000fe4000d000000 */
[----:B-1----:R-:W-:Y:S01]  /*2590*/  UIMAD.WIDE.U32 UR10, UR5, UR8, URZ ;  /* 0x00000008050a72a5 */ /* 0x002fe2000f8e00ff */
[----:B------:R-:W-:Y:S01]  /*25a0*/  UMOV UR4, UR23 ;  /* 0x0000001700047c82 */ /* 0x000fe20008000000 */
[----:B------:R-:W-:Y:S02]  /*25b0*/  UIMAD.WIDE.U32 UR14, UR37, UR16, URZ ;  /* 0x00000010250e72a5 */ /* 0x000fe4000f8e00ff */
[----:B------:R-:W-:-:S03]  /*25c0*/  UIMAD.WIDE.U32 UR22, UR7, UR8, URZ ;  /* 0x00000008071672a5 */ /* 0x000fc6000f8e00ff */
[----:B------:R-:W-:Y:S01]  /*25d0*/  UMOV UR10, UR11 ;  /* 0x0000000b000a7c82 */ /* 0x000fe20008000000 */
[----:B------:R-:W-:Y:S02]  /*25e0*/  USHF.R.U32.HI UR4, URZ, UR12, UR4 ;  /* 0x0000000cff047299 */ /* 0x000fe40008011604 */
[----:B------:R-:W-:Y:S01]  /*25f0*/  @UP3 USHF.R.U32.HI UR5, URZ, UR9, UR10 ;  /* 0x00000009ff053299 */ /* 0x000fe2000801160a */
[----:B------:R-:W-:Y:S01]  /*2600*/  UMOV UR14, UR15 ;  /* 0x0000000f000e7c82 */ /* 0x000fe20008000000 */
[----:B------:R-:W-:Y:S01]  /*2610*/  UMOV UR22, UR23 ;  /* 0x0000001700167c82 */ /* 0x000fe20008000000 */
[----:B------:R-:W-:Y:S02]  /*2620*/  USHF.R.U32.HI UR17, URZ, UR17, UR14 ;  /* 0x00000011ff117299 */ /* 0x000fe4000801160e */
[----:B------:R-:W-:Y:S02]  /*2630*/  USEL UR4, UR31, UR4, !UP0 ;  /* 0x000000041f047287 */ /* 0x000fe4000c000000 */
[----:B------:R-:W-:-:S02]  /*2640*/  @UP3 USHF.R.U32.HI UR7, URZ, UR9, UR22 ;  /* 0x00000009ff073299 */ /* 0x000fc40008011616 */
[----:B------:R-:W-:Y:S02]  /*2650*/  UIMAD UR10, UR42, UR5, URZ ;  /* 0x000000052a0a72a4 */ /* 0x000fe4000f8e02ff */
[----:B------:R-:W-:Y:S02]  /*2660*/  USEL UR5, UR37, UR17, !UP2 ;  /* 0x0000001125057287 */ /* 0x000fe4000d000000 */
[----:B------:R-:W-:Y:S02]  /*2670*/  UIMAD UR12, UR42, UR7, URZ ;  /* 0x000000072a0c72a4 */ /* 0x000fe4000f8e02ff */
[----:B------:R-:W-:Y:S02]  /*2680*/  UISETP.GE.AND UP0, UPT, UR4, UR10, UPT ;  /* 0x0000000a0400728c */ /* 0x000fe4000bf06270 */
[----:B------:R-:W-:Y:S02]  /*2690*/  UIMAD.WIDE.U32 UR10, UR4, UR8, URZ ;  /* 0x00000008040a72a5 */ /* 0x000fe4000f8e00ff */
[----:B------:R-:W-:-:S02]  /*26a0*/  UISETP.GE.OR UP0, UPT, UR5, UR12, UP0 ;  /* 0x0000000c0500728c */ /* 0x000fc40008706670 */
[----:B------:R-:W-:Y:S02]  /*26b0*/  UIMAD.WIDE.U32 UR14, UR5, UR8, URZ ;  /* 0x00000008050e72a5 */ /* 0x000fe4000f8e00ff */
[----:B------:R-:W-:Y:S01]  /*26c0*/  UIADD3 UR12, UPT, UPT, -UR5, URZ, URZ ;  /* 0x000000ff050c7290 */ /* 0x000fe2000fffe1ff */
[----:B------:R-:W-:Y:S01]  /*26d0*/  UMOV UR10, UR11 ;  /* 0x0000000b000a7c82 */ /* 0x000fe20008000000 */
[----:B------:R-:W-:Y:S02]  /*26e0*/  UIADD3 UR11, UPT, UPT, -UR4, URZ, URZ ;  /* 0x000000ff040b7290 */ /* 0x000fe4000fffe1ff */
[----:B------:R-:W-:-:S03]  /*26f0*/  USHF.R.U32.HI UR10, URZ, UR9, UR10 ;  /* 0x00000009ff0a7299 */ /* 0x000fc6000801160a */
[----:B------:R-:W-:Y:S01]  /*2700*/  @!UP0 UMOV UR8, UR15 ;  /* 0x0000000f00088c82 */ /* 0x000fe20008000000 */
[----:B------:R-:W-:Y:S02]  /*2710*/  UIMAD UR11, UR18, UR11, UR31 ;  /* 0x0000000b120b72a4 */ /* 0x000fe4000f8e021f */
[----:B------:R-:W-:Y:S02]  /*2720*/  USEL UR10, UR4, UR10, !UP3 ;  /* 0x0000000a040a7287 */ /* 0x000fe4000d800000 */
[----:B------:R-:W-:Y:S02]  /*2730*/  @!UP0 USHF.R.U32.HI UR8, URZ, UR9, UR8 ;  /* 0x00000009ff088299 */ /* 0x000fe40008011608 */
[----:B------:R-:W-:Y:S02]  /*2740*/  UIADD3 UR9, UPT, UPT, -UR10, URZ, URZ ;  /* 0x000000ff0a097290 */ /* 0x000fe4000fffe1ff */
[----:B------:R-:W-:Y:S02]  /*2750*/  @!UP0 USEL UR8, UR5, UR8, !UP3 ;  /* 0x0000000805088287 */ /* 0x000fe4000d800000 */
[----:B------:R-:W-:-:S02]  /*2760*/  UIMAD UR9, UR42, UR9, UR4 ;  /* 0x000000092a0972a4 */ /* 0x000fc4000f8e0204 */
[----:B------:R-:W-:Y:S02]  /*2770*/  @!UP0 UIADD3 UR10, UPT, UPT, UR10, -UR8, URZ ;  /* 0x800000080a0a8290 */ /* 0x000fe4000fffe0ff */
[----:B------:R-:W-:Y:S02]  /*2780*/  @!UP0 UIMAD UR8, UR9, UR7, UR8 ;  /* 0x00000007090882a4 */ /* 0x000fe4000f8e0208 */
[----:B------:R-:W-:Y:S02]  /*2790*/  @!UP0 UIMAD UR4, UR42, UR10, UR5 ;  /* 0x0000000a2a0482a4 */ /* 0x000fe4000f8e0205 */
[----:B------:R-:W-:Y:S02]  /*27a0*/  UIMAD UR7, UR20, UR12, UR37 ;  /* 0x0000000c140772a4 */ /* 0x000fe4000f8e0225 */
[----:B------:R-:W-:Y:S01]  /*27b0*/  UIMAD UR31, UR4, UR18, UR11 ;  /* 0x00000012041f72a4 */ /* 0x000fe2000f8e020b */
[----:B------:R-:W-:Y:S02]  /*27c0*/  @!UP0 UMOV UR5, UR8 ;  /* 0x0000000800058c82 */ /* 0x000fe40008000000 */
[----:B------:R-:W-:-:S12]  /*27d0*/  UIMAD UR37, UR5, UR20, UR7 ;  /* 0x00000014052572a4 */ /* 0x000fd8000f8e0207 */
.L_x_40:
[----:B------:R-:W2:Y:S02]  /*27e0*/  LDCU UR4, c[0x0][0xb30] ;  /* 0x00016600ff0477ac */ /* 0x000ea40008000800 */
[----:B--2---:R-:W-:-:S09]  /*27f0*/  UISETP.NE.AND UP0, UPT, UR4, 0x1, UPT ;  /* 0x000000010400788c */ /* 0x004fd2000bf05270 */
[----:B------:R-:W-:Y:S05]  /*2800*/  BRA.U UP0, `(.L_x_41) ;  /* 0x0000000100447547 */ /* 0x000fea000b800000 */
[----:B------:R-:W2:Y:S01]  /*2810*/  LDCU.128 UR16, c[0x0][0xb10] ;  /* 0x00016200ff1077ac */ /* 0x000ea20008000c00 */
[----:B------:R-:W3:Y:S01]  /*2820*/  LDCU UR10, c[0x0][0xb0c] ;  /* 0x00016180ff0a77ac */ /* 0x000ee20008000800 */
[----:B------:R-:W4:Y:S01]  /*2830*/  LDCU UR7, c[0x0][0xb20] ;  /* 0x00016400ff0777ac */ /* 0x000f220008000800 */
[----:B--2---:R-:W-:Y:S02]  /*2840*/  UIMAD.WIDE.U32 UR8, UR37, UR16, URZ ;  /* 0x00000010250872a5 */ /* 0x004fe4000f8e00ff */
[----:B------:R-:W-:Y:S02]  /*2850*/  UIMAD.WIDE.U32 UR4, UR31, UR19, URZ ;  /* 0x000000131f0472a5 */ /* 0x000fe4000f8e00ff */
[----:B---3--:R-:W-:Y:S02]  /*2860*/  UISETP.NE.AND UP2, UPT, UR10, 0x1, UPT ;  /* 0x000000010a00788c */ /* 0x008fe4000bf45270 */
[----:B------:R-:W-:Y:S01]  /*2870*/  UISETP.NE.AND UP0, UPT, UR18, 0x1, UPT ;  /* 0x000000011200788c */ /* 0x000fe2000bf05270 */
[----:B------:R-:W-:-:S02]  /*2880*/  UMOV UR8, UR9 ;  /* 0x0000000900087c82 */ /* 0x000fc40008000000 */
[----:B------:R-:W-:Y:S01]  /*2890*/  UMOV UR4, UR5 ;  /* 0x0000000500047c82 */ /* 0x000fe20008000000 */
[----:B------:R-:W-:Y:S02]  /*28a0*/  USHF.R.U32.HI UR17, URZ, UR17, UR8 ;  /* 0x00000011ff117299 */ /* 0x000fe40008011608 */
[----:B----4-:R-:W-:Y:S02]  /*28b0*/  USHF.R.U32.HI UR4, URZ, UR7, UR4 ;  /* 0x00000007ff047299 */ /* 0x010fe40008011604 */
[----:B------:R-:W-:Y:S02]  /*28c0*/  USEL UR5, UR37, UR17, !UP2 ;  /* 0x0000001125057287 */ /* 0x000fe4000d000000 */
[----:B------:R-:W-:-:S04]  /*28d0*/  USEL UR4, UR31, UR4, !UP0 ;  /* 0x000000041f047287 */ /* 0x000fc8000c000000 */
[----:B------:R-:W-:Y:S02]  /*28e0*/  UIADD3 UR7, UPT, UPT, UR5, -UR4, URZ ;  /* 0x8000000405077290 */ /* 0x000fe4000fffe0ff */
[----:B------:R-:W-:Y:S02]  /*28f0*/  UIADD3 UR4, UPT, UPT, -UR5, UR4, URZ ;  /* 0x0000000405047290 */ /* 0x000fe4000fffe1ff */
[----:B------:R-:W-:Y:S02]  /*2900*/  UIMAD UR31, UR7, UR18, UR31 ;  /* 0x00000012071f72a4 */ /* 0x000fe4000f8e021f */
[----:B------:R-:W-:-:S12]  /*2910*/  UIMAD UR37, UR4, UR10, UR37 ;  /* 0x0000000a042572a4 */ /* 0x000fd8000f8e0225 */
.L_x_41:
[----:B------:R-:W-:Y:S01]  /*2920*/  VIADD R11, R11, 0x1 ;  /* 0x000000010b0b7836 */ /* 0x000fe20000000000 */
[----:B------:R-:W-:Y:S02]  /*2930*/  R2UR UR5, R55 ;  /* 0x00000000370572ca */ /* 0x000fe400000e0000 */
[----:B------:R-:W-:Y:S02]  /*2940*/  R2UR UR4, R54 ;  /* 0x00000000360472ca */ /* 0x000fe400000e0000 */
[C---:B------:R-:W-:Y:S02]  /*2950*/  ISETP.NE.AND P0, PT, R11.reuse, 0x2, PT ;  /* 0x000000020b00780c */ /* 0x040fe40003f05270 */
[----:B------:R-:W-:Y:S02]  /*2960*/  PLOP3.LUT P1, PT, PT, PT, PT, 0x80, 0x8 ;  /* 0x000000000008781c */ /* 0x000fe40003f2f070 */
[----:B-1----:R-:W-:Y:S02]  /*2970*/  SEL R0, RZ, 0x1, P0 ;  /* 0x00000001ff007807 */ /* 0x002fe40000000000 */
[----:B------:R-:W-:-:S02]  /*2980*/  SEL R11, R11, RZ, P0 ;  /* 0x000000ff0b0b7207 */ /* 0x000fc40000000000 */
[----:B------:R-:W-:Y:S01]  /*2990*/  LOP3.LUT R10, R10, R0, RZ, 0x3c, !PT ;  /* 0x000000000a0a7212 */ /* 0x000fe200078e3cff */
[----:B------:R-:W-:Y:S02]  /*29a0*/  UIADD3 UR16, UPT, UPT, UR37, UR5, URZ ;  /* 0x0000000525107290 */ /* 0x000fe4000fffe0ff */
[----:B------:R-:W-:Y:S01]  /*29b0*/  UIADD3 UR20, UPT, UPT, UR31, UR4, URZ ;  /* 0x000000041f147290 */ /* 0x000fe2000fffe0ff */
[----:B------:R-:W-:Y:S11]  /*29c0*/  BRA.U UP1, `(.L_x_42) ;  /* 0xfffffff101387547 */ /* 0x000ff6000b83ffff */
[----:B------:R-:W-:Y:S01]  /*29d0*/  UIADD3 UR13, UPT, UPT, UR13, 0x28, URZ ;  /* 0x000000280d0d7890 */ /* 0x000fe2000fffe0ff */
[----:B------:R-:W-:-:S03]  /*29e0*/  SHF.L.U32 R2, R12, 0x1f, RZ ;  /* 0x0000001f0c027819 */ /* 0x000fc600000006ff */
[----:B------:R-:W-:-:S09]  /*29f0*/  ULEA UR4, UR6, UR13, 0x3 ;  /* 0x0000000d06047291 */ /* 0x000fd2000f8e18ff */
[----:B------:R-:W1:Y:S02]  /*2a00*/  SYNCS.PHASECHK.TRANS64.TRYWAIT P0, [UR4], R2 ;  /* 0x00000002ff0075a7 */ /* 0x000e640008001104 */
[----:B-1----:R-:W-:Y:S05]  /*2a10*/  @!P0 BRA `(.L_x_43) ;  /* 0x0000006400bc8947 */ /* 0x002fea0003800000 */
.L_x_155:
[----:B------:R-:W-:-:S04]  /*2a20*/  UIADD3 UR4, UPT, UPT, UR6, 0x1, URZ ;  /* 0x0000000106047890 */ /* 0x000fc8000fffe0ff */
[----:B------:R-:W-:-:S04]  /*2a30*/  UISETP.NE.AND UP0, UPT, UR4, 0x5, UPT ;  /* 0x000000050400788c */ /* 0x000fc8000bf05270 */
[----:B------:R-:W-:Y:S02]  /*2a40*/  USEL UR6, URZ, 0x1, UP0 ;  /* 0x00000001ff067887 */ /* 0x000fe40008000000 */
[----:B------:R-:W-:-:S04]  /*2a50*/  USEL UR4, UR4, URZ, UP0 ;  /* 0x000000ff04047287 */ /* 0x000fc80008000000 */
[----:B------:R-:W-:Y:S01]  /*2a60*/  ULEA UR5, UR4, UR13, 0x3 ;  /* 0x0000000d04057291 */ /* 0x000fe2000f8e18ff */
[----:B-1----:R-:W-:-:S04]  /*2a70*/  LOP3.LUT R2, R12, UR6, RZ, 0x3c, !PT ;  /* 0x000000060c027c12 */ /* 0x002fc8000f8e3cff */
[----:B------:R-:W-:-:S04]  /*2a80*/  SHF.L.U32 R3, R2, 0x1f, RZ ;  /* 0x0000001f02037819 */ /* 0x000fc800000006ff */
[----:B------:R-:W1:Y:S02]  /*2a90*/  SYNCS.PHASECHK.TRANS64.TRYWAIT P0, [UR5], R3 ;  /* 0x00000003ff0075a7 */ /* 0x000e640008001105 */
[----:B-1----:R-:W-:Y:S05]  /*2aa0*/  @!P0 BRA `(.L_x_44) ;  /* 0x0000006400b08947 */ /* 0x002fea0003800000 */
.L_x_157:
[----:B------:R-:W-:-:S04]  /*2ab0*/  UIADD3 UR4, UPT, UPT, UR4, 0x1, URZ ;  /* 0x0000000104047890 */ /* 0x000fc8000fffe0ff */
[----:B------:R-:W-:-:S04]  /*2ac0*/  UISETP.NE.AND UP0, UPT, UR4, 0x5, UPT ;  /* 0x000000050400788c */ /* 0x000fc8000bf05270 */
[----:B------:R-:W-:Y:S02]  /*2ad0*/  USEL UR6, URZ, 0x1, UP0 ;  /* 0x00000001ff067887 */ /* 0x000fe40008000000 */
[----:B------:R-:W-:-:S04]  /*2ae0*/  USEL UR4, UR4, URZ, UP0 ;  /* 0x000000ff04047287 */ /* 0x000fc80008000000 */
[----:B------:R-:W-:Y:S01]  /*2af0*/  ULEA UR5, UR4, UR13, 0x3 ;  /* 0x0000000d04057291 */ /* 0x000fe2000f8e18ff */
[----:B------:R-:W-:-:S04]  /*2b00*/  LOP3.LUT R2, R2, UR6, RZ, 0x3c, !PT ;  /* 0x0000000602027c12 */ /* 0x000fc8000f8e3cff */
[----:B-1----:R-:W-:-:S04]  /*2b10*/  SHF.L.U32 R3, R2, 0x1f, RZ ;  /* 0x0000001f02037819 */ /* 0x002fc800000006ff */
[----:B------:R-:W1:Y:S02]  /*2b20*/  SYNCS.PHASECHK.TRANS64.TRYWAIT P0, [UR5], R3 ;  /* 0x00000003ff0075a7 */ /* 0x000e640008001105 */
[----:B-1----:R-:W-:Y:S05]  /*2b30*/  @!P0 BRA `(.L_x_45) ;  /* 0x0000006400a48947 */ /* 0x002fea0003800000 */
.L_x_159:
        /* <DEDUP_REMOVED lines=9> */
.L_x_161:
[----:B------:R-:W-:-:S04]  /*2bd0*/  UIADD3 UR4, UPT, UPT, UR4, 0x1, URZ ;  /* 0x0000000104047890 */ /* 0x000fc8000fffe0ff */
[----:B------:R-:W-:-:S04]  /*2be0*/  UISETP.NE.AND UP0, UPT, UR4, 0x5, UPT ;  /* 0x000000050400788c */ /* 0x000fc8000bf05270 */
[----:B------:R-:W-:Y:S02]  /*2bf0*/  USEL UR5, URZ, 0x1, UP0 ;  /* 0x00000001ff057887 */ /* 0x000fe40008000000 */
[----:B------:R-:W-:-:S04]  /*2c00*/  USEL UR4, UR4, URZ, UP0 ;  /* 0x000000ff04047287 */ /* 0x000fc80008000000 */
[----:B------:R-:W-:Y:S01]  /*2c10*/  ULEA UR4, UR4, UR13, 0x3 ;  /* 0x0000000d04047291 */ /* 0x000fe2000f8e18ff */
[----:B------:R-:W-:-:S04]  /*2c20*/  LOP3.LUT R2, R2, UR5, RZ, 0x3c, !PT ;  /* 0x0000000502027c12 */ /* 0x000fc8000f8e3cff */
[----:B------:R-:W-:Y:S01]  /*2c30*/  SHF.L.U32 R2, R2, 0x1f, RZ ;  /* 0x0000001f02027819 */ /* 0x000fe200000006ff */
[----:B-1----:R-:W-:-:S07]  /*2c40*/  IMAD.U32 R0, RZ, RZ, UR4 ;  /* 0x00000004ff007e24 */ /* 0x002fce000f8e00ff */
.L_x_47:
[----:B-1----:R1:W2:Y:S02]  /*2c50*/  SYNCS.PHASECHK.TRANS64.TRYWAIT P0, [R0+URZ], R2 ;  /* 0x00000002000075a7 */ /* 0x0022a400080011ff */
[----:B--2---:R-:W-:Y:S05]  /*2c60*/  @!P0 NANOSLEEP.SYNCS 0x989680 ;  /* 0x009896800000895d */ /* 0x004fea0003900000 */
[----:B------:R-:W2:Y:S02]  /*2c70*/  @!P0 SYNCS.PHASECHK.TRANS64 P0, [R0+URZ], R2 ;  /* 0x00000002000085a7 */ /* 0x000ea400080010ff */
[----:B--2---:R-:W-:Y:S05]  /*2c80*/  @P0 EXIT ;  /* 0x000000000000094d */ /* 0x004fea0003800000 */
[----:B------:R-:W-:Y:S05]  /*2c90*/  BRA `(.L_x_47) ;  /* 0xfffffffc00ec7947 */ /* 0x000fea000383ffff */
.L_x_22:
[----:B------:R-:W1:Y:S02]  /*2ca0*/  S2UR UR4, SR_CgaCtaId ;  /* 0x00000000000479c3 */ /* 0x000e640000008800 */
[----:B-1----:R-:W-:-:S04]  /*2cb0*/  UISETP.NE.AND UP0, UPT, UR4, URZ, UPT ;  /* 0x000000ff0400728c */ /* 0x002fc8000bf05270 */
[----:B------:R-:W-:-:S09]  /*2cc0*/  UISETP.NE.OR UP0, UPT, UR13, 0x1, UP0 ;  /* 0x000000010d00788c */ /* 0x000fd20008705670 */
[----:B------:R-:W-:Y:S05]  /*2cd0*/  BRA.U UP0, `(.L_x_48) ;  /* 0x00000005004c7547 */ /* 0x000fea000b800000 */
[----:B------:R-:W1:Y:S01]  /*2ce0*/  S2UR UR5, SR_CgaCtaId ;  /* 0x00000000000579c3 */ /* 0x000e620000008800 */
[----:B------:R-:W-:Y:S01]  /*2cf0*/  UMOV UR4, 0x400 ;  /* 0x0000040000047882 */ /* 0x000fe20000000000 */
[----:B------:R-:W-:Y:S01]  /*2d00*/  ISETP.GE.U32.AND P2, PT, R3, 0x4, PT ;  /* 0x000000040300780c */ /* 0x000fe20003f46070 */
[----:B------:R-:W-:Y:S01]  /*2d10*/  IMAD.MOV.U32 R12, RZ, RZ, 0x1 ;  /* 0x00000001ff0c7424 */ /* 0x000fe200078e00ff */
[----:B------:R-:W-:Y:S02]  /*2d20*/  CS2R R10, SRZ ;  /* 0x00000000000a7805 */ /* 0x000fe4000001ff00 */
[----:B------:R-:W-:Y:S01]  /*2d30*/  CS2R R8, SRZ ;  /* 0x0000000000087805 */ /* 0x000fe2000001ff00 */
[----:B-1----:R-:W-:-:S03]  /*2d40*/  ULEA UR6, UR5, UR4, 0x18 ;  /* 0x0000000405067291 */ /* 0x002fc6000f8ec0ff */
[----:B------:R-:W-:-:S09]  /*2d50*/  UMOV UR5, URZ ;  /* 0x000000ff00057c82 */ /* 0x000fd20008000000 */
.L_x_52:
[----:B------:R-:W-:Y:S02]  /*2d60*/  LEA R0, R8, UR6, 0x3 ;  /* 0x0000000608007c11 */ /* 0x000fe4000f8e18ff */
[----:B------:R-:W-:-:S03]  /*2d70*/  SHF.L.U32 R4, R9, 0x1f, RZ ;  /* 0x0000001f09047819 */ /* 0x000fc600000006ff */
[----:B------:R-:W-:Y:S01]  /*2d80*/  VIADD R5, R0, 0x110 ;  /* 0x0000011000057836 */ /* 0x000fe20000000000 */
[----:B------:R-:W1:Y:S02]  /*2d90*/  SYNCS.PHASECHK.TRANS64.TRYWAIT P0, [R0+URZ+0x100], R4 ;  /* 0x00010004000075a7 */ /* 0x000e6400080011ff */
[----:B-1----:R-:W-:Y:S05]  /*2da0*/  @!P0 BRA `(.L_x_49) ;  /* 0x0000006400388947 */ /* 0x002fea0003800000 */
.L_x_162:
[----:B------:R-:W-:Y:S01]  /*2db0*/  ULEA UR4, UR5, UR6, 0x3 ;  /* 0x0000000605047291 */ /* 0x000fe2000f8e18ff */
[----:B-1----:R-:W-:Y:S01]  /*2dc0*/  PRMT R0, RZ, 0x654, R5 ;  /* 0x00000654ff007816 */ /* 0x002fe20000000005 */
[----:B------:R-:W-:Y:S01]  /*2dd0*/  @!P2 IMAD.MOV.U32 R4, RZ, RZ, 0x10 ;  /* 0x00000010ff04a424 */ /* 0x000fe200078e00ff */
[----:B------:R-:W-:Y:S01]  /*2de0*/  SHF.L.U32 R5, R12, 0x1f, RZ ;  /* 0x0000001f0c057819 */ /* 0x000fe200000006ff */
[----:B------:R-:W-:Y:S01]  /*2df0*/  UIADD3 UR7, UPT, UPT, UR4, 0xa0, URZ ;  /* 0x000000a004077890 */ /* 0x000fe2000fffe0ff */
[----:B------:R1:W-:Y:S05]  /*2e00*/  SYNCS.ARRIVE.TRANS64.RED.A1T0 RZ, [R0+URZ], RZ ;  /* 0x000000ff00ff79a7 */ /* 0x0003ea00081004ff */
[----:B------:R-:W-:Y:S01]  /*2e10*/  IMAD.U32 R6, RZ, RZ, UR7 ;  /* 0x00000007ff067e24 */ /* 0x000fe2000f8e00ff */
[----:B------:R-:W2:Y:S04]  /*2e20*/  SYNCS.PHASECHK.TRANS64.TRYWAIT P0, [UR4+0xb0], R5 ;  /* 0x0000b005ff0075a7 */ /* 0x000ea80008001104 */
[----:B------:R-:W-:Y:S01]  /*2e30*/  PRMT R6, R3, 0x654, R6 ;  /* 0x0000065403067816 */ /* 0x000fe20000000006 */
[----:B-12---:R-:W-:Y:S06]  /*2e40*/  @!P0 BRA `(.L_x_50) ;  /* 0x0000006400248947 */ /* 0x006fec0003800000 */
.L_x_164:
[----:B------:R-:W-:Y:S01]  /*2e50*/  ULEA UR8, UR5, UR6, 0x4 ;  /* 0x0000000605087291 */ /* 0x000fe2000f8e20ff */
[----:B------:R-:W-:Y:S01]  /*2e60*/  SEL R2, R6, R2, !P2 ;  /* 0x0000000206027207 */ /* 0x000fe20005000000 */
[----:B------:R-:W-:Y:S01]  /*2e70*/  UIADD3 UR9, UPT, UPT, UR4, 0xa0, URZ ;  /* 0x000000a004097890 */ /* 0x000fe2000fffe0ff */
[----:B-1----:R-:W-:Y:S01]  /*2e80*/  LEA R0, R11, UR6, 0x3 ;  /* 0x000000060b007c11 */ /* 0x002fe2000f8e18ff */
[----:B------:R-:W-:Y:S01]  /*2e90*/  UIADD3 UR8, UPT, UPT, UR8, 0x130, URZ ;  /* 0x0000013008087890 */ /* 0x000fe2000fffe0ff */
[----:B------:R1:W-:Y:S01]  /*2ea0*/  @!P2 SYNCS.ARRIVE.TRANS64.RED RZ, [R2+URZ], R4 ;  /* 0x0000000402ffa9a7 */ /* 0x0003e200080004ff */
[----:B------:R-:W-:Y:S01]  /*2eb0*/  UIADD3 UR4, UPT, UPT, UR5, 0x1, URZ ;  /* 0x0000000105047890 */ /* 0x000fe2000fffe0ff */
[----:B------:R-:W-:-:S03]  /*2ec0*/  VIADD R8, R8, 0x1 ;  /* 0x0000000108087836 */ /* 0x000fc60000000000 */
[----:B------:R-:W-:Y:S02]  /*2ed0*/  UISETP.NE.AND UP0, UPT, UR4, 0x2, UPT ;  /* 0x000000020400788c */ /* 0x000fe4000bf05270 */
[----:B------:R-:W-:Y:S01]  /*2ee0*/  ISETP.NE.AND P0, PT, R8, 0x2, PT ;  /* 0x000000020800780c */ /* 0x000fe20003f05270 */
[----:B------:R-:W-:Y:S06]  /*2ef0*/  UGETNEXTWORKID.BROADCAST [UR8], [UR9] ;  /* 0x00000000080073ca */ /* 0x000fec0008000100 */
[----:B------:R-:W-:Y:S02]  /*2f00*/  USEL UR7, URZ, 0x1, UP0 ;  /* 0x00000001ff077887 */ /* 0x000fe40008000000 */
[----:B------:R-:W-:-:S04]  /*2f10*/  USEL UR5, UR4, URZ, UP0 ;  /* 0x000000ff04057287 */ /* 0x000fc80008000000 */
[----:B------:R-:W-:Y:S02]  /*2f20*/  LOP3.LUT R12, R12, UR7, RZ, 0x3c, !PT ;  /* 0x000000070c0c7c12 */ /* 0x000fe4000f8e3cff */
[----:B-1----:R-:W-:-:S04]  /*2f30*/  SHF.L.U32 R4, R10, 0x1f, RZ ;  /* 0x0000001f0a047819 */ /* 0x002fc800000006ff */
[----:B------:R-:W1:Y:S02]  /*2f40*/  SYNCS.PHASECHK.TRANS64.TRYWAIT P1, [R0+URZ+0xa0], R4 ;  /* 0x0000a004000075a7 */ /* 0x000e6400080211ff */
[----:B-1----:R-:W-:Y:S05]  /*2f50*/  @!P1 BRA `(.L_x_51) ;  /* 0x0000006000f89947 */ /* 0x002fea0003800000 */
.L_x_165:
[C---:B-1----:R-:W-:Y:S01]  /*2f60*/  LEA R4, R11.reuse, UR6, 0x4 ;  /* 0x000000060b047c11 */ /* 0x042fe2000f8e20ff */
[----:B------:R-:W-:Y:S01]  /*2f70*/  VIADD R0, R0, 0xb0 ;  /* 0x000000b000007836 */ /* 0x000fe20000000000 */
[----:B------:R-:W-:Y:S01]  /*2f80*/  SEL R8, R8, RZ, P0 ;  /* 0x000000ff08087207 */ /* 0x000fe20000000000 */
[----:B------:R-:W-:-:S03]  /*2f90*/  VIADD R11, R11, 0x1 ;  /* 0x000000010b0b7836 */ /* 0x000fc60000000000 */
[----:B------:R-:W1:Y:S01]  /*2fa0*/  LDS.128 R4, [R4+0x130] ;  /* 0x0001300004047984 */ /* 0x000e620000000c00 */
[----:B------:R-:W-:Y:S02]  /*2fb0*/  PRMT R0, RZ, 0x654, R0 ;  /* 0x00000654ff007816 */ /* 0x000fe40000000000 */
[C---:B------:R-:W-:Y:S01]  /*2fc0*/  ISETP.NE.AND P1, PT, R11.reuse, 0x2, PT ;  /* 0x000000020b00780c */ /* 0x040fe20003f25270 */
[----:B------:R-:W-:Y:S01]  /*2fd0*/  @!PT LDS RZ, [RZ] ;  /* 0x00000000fffff984 */ /* 0x000fe20000000800 */
[----:B------:R-:W-:Y:S01]  /*2fe0*/  @!PT LDS RZ, [RZ] ;  /* 0x00000000fffff984 */ /* 0x000fe20000000800 */
[----:B------:R-:W-:Y:S01]  /*2ff0*/  @!PT LDS RZ, [RZ] ;  /* 0x00000000fffff984 */ /* 0x000fe20000000800 */
[----:B------:R-:W-:Y:S01]  /*3000*/  @!PT LDS RZ, [RZ] ;  /* 0x00000000fffff984 */ /* 0x000fe20000000800 */
[----:B------:R2:W-:Y:S06]  /*3010*/  MEMBAR.ALL.CTA ;  /* 0x0000000000007992 */ /* 0x0005ec0000008000 */
[----:B--2---:R-:W2:Y:S01]  /*3020*/  FENCE.VIEW.ASYNC.S ;  /* 0x00000000000073c6 */ /* 0x004ea20000000000 */
[----:B------:R-:W-:Y:S01]  /*3030*/  SEL R11, R11, RZ, P1 ;  /* 0x000000ff0b0b7207 */ /* 0x000fe20000800000 */
[----:B--2---:R2:W-:Y:S01]  /*3040*/  SYNCS.ARRIVE.TRANS64.RED.A1T0 RZ, [R0+URZ], RZ ;  /* 0x000000ff00ff79a7 */ /* 0x0045e200081004ff */
[----:B-1----:R-:W-:-:S02]  /*3050*/  LOP3.LUT P3, RZ, R6, 0x1, RZ, 0xc0, !PT ;  /* 0x0000000106ff7812 */ /* 0x002fc4000786c0ff */
[----:B------:R-:W-:-:S04]  /*3060*/  SEL R4, RZ, 0x1, P1 ;  /* 0x00000001ff047807 */ /* 0x000fc80000800000 */
[----:B------:R-:W-:Y:S02]  /*3070*/  LOP3.LUT R10, R10, R4, RZ, 0x3c, !PT ;  /* 0x000000040a0a7212 */ /* 0x000fe400078e3cff */
[----:B--2---:R-:W-:-:S04]  /*3080*/  SEL R0, RZ, 0x1, P0 ;  /* 0x00000001ff007807 */ /* 0x004fc80000000000 */
[----:B------:R-:W-:Y:S01]  /*3090*/  LOP3.LUT R9, R9, R0, RZ, 0x3c, !PT ;  /* 0x0000000009097212 */ /* 0x000fe200078e3cff */
[----:B------:R-:W-:Y:S06]  /*30a0*/  @P3 BRA `(.L_x_52) ;  /* 0xfffffffc002c3947 */ /* 0x000fec000383ffff */
[----:B------:R-:W-:Y:S01]  /*30b0*/  ULEA UR4, UR5, UR6, 0x3 ;  /* 0x0000000605047291 */ /* 0x000fe2000f8e18ff */
[----:B------:R-:W-:-:S08]  /*30c0*/  SHF.L.U32 R2, R12, 0x1f, RZ ;  /* 0x0000001f0c027819 */ /* 0x000fd000000006ff */
[----:B------:R-:W1:Y:S02]  /*30d0*/  SYNCS.PHASECHK.TRANS64 P0, [UR4+0xb0], R2 ;  /* 0x0000b002ff0075a7 */ /* 0x000e640008001004 */
[----:B-1----:R-:W-:Y:S05]  /*30e0*/  @P0 BRA `(.L_x_53) ;  /* 0x0000000000080947 */ /* 0x002fea0003800000 */
[----:B------:R-:W1:Y:S02]  /*30f0*/  SYNCS.PHASECHK.TRANS64.TRYWAIT P0, [UR4+0xb0], R2 ;  /* 0x0000b002ff0075a7 */ /* 0x000e640008001104 */
[----:B-1----:R-:W-:Y:S05]  /*3100*/  @!P0 BRA `(.L_x_54) ;  /* 0x0000006000a08947 */ /* 0x002fea0003800000 */
.L_x_53:
[----:B------:R-:W-:-:S04]  /*3110*/  UIADD3 UR7, UPT, UPT, UR5, 0x1, URZ ;  /* 0x0000000105077890 */ /* 0x000fc8000fffe0ff */
[----:B------:R-:W-:-:S04]  /*3120*/  UISETP.NE.AND UP0, UPT, UR7, 0x2, UPT ;  /* 0x000000020700788c */ /* 0x000fc8000bf05270 */
[----:B------:R-:W-:Y:S02]  /*3130*/  USEL UR8, URZ, 0x1, UP0 ;  /* 0x00000001ff087887 */ /* 0x000fe40008000000 */
[----:B------:R-:W-:-:S04]  /*3140*/  USEL UR7, UR7, URZ, UP0 ;  /* 0x000000ff07077287 */ /* 0x000fc80008000000 */
[----:B------:R-:W-:Y:S01]  /*3150*/  ULEA UR7, UR7, UR6, 0x3 ;  /* 0x0000000607077291 */ /* 0x000fe2000f8e18ff */
[----:B-1----:R-:W-:-:S04]  /*3160*/  LOP3.LUT R2, R12, UR8, RZ, 0x3c, !PT ;  /* 0x000000080c027c12 */ /* 0x002fc8000f8e3cff */
[----:B------:R-:W-:-:S04]  /*3170*/  SHF.L.U32 R0, R2, 0x1f, RZ ;  /* 0x0000001f02007819 */ /* 0x000fc800000006ff */
[----:B------:R-:W1:Y:S02]  /*3180*/  SYNCS.PHASECHK.TRANS64 P0, [UR7+0xb0], R0 ;  /* 0x0000b000ff0075a7 */ /* 0x000e640008001007 */
[----:B-1----:R-:W-:Y:S05]  /*3190*/  @P0 EXIT ;  /* 0x000000000000094d */ /* 0x002fea0003800000 */
[----:B------:R-:W-:Y:S02]  /*31a0*/  SHF.L.U32 R2, R2, 0x1f, RZ ;  /* 0x0000001f02027819 */ /* 0x000fe400000006ff */
[----:B------:R-:W-:-:S07]  /*31b0*/  MOV R0, UR7 ;  /* 0x0000000700007c02 */ /* 0x000fce0008000f00 */
.L_x_55:
[----:B-1----:R1:W2:Y:S02]  /*31c0*/  SYNCS.PHASECHK.TRANS64.TRYWAIT P0, [R0+URZ+0xb0], R2 ;  /* 0x0000b002000075a7 */ /* 0x0022a400080011ff */
[----:B--2---:R-:W-:Y:S05]  /*31d0*/  @!P0 NANOSLEEP.SYNCS 0x989680 ;  /* 0x009896800000895d */ /* 0x004fea0003900000 */
[----:B------:R-:W2:Y:S02]  /*31e0*/  @!P0 SYNCS.PHASECHK.TRANS64 P0, [R0+URZ+0xb0], R2 ;  /* 0x0000b002000085a7 */ /* 0x000ea400080010ff */
[----:B--2---:R-:W-:Y:S05]  /*31f0*/  @P0 EXIT ;  /* 0x000000000000094d */ /* 0x004fea0003800000 */
[----:B------:R-:W-:Y:S05]  /*3200*/  BRA `(.L_x_55) ;  /* 0xfffffffc00ec7947 */ /* 0x000fea000383ffff */
.L_x_48:
[----:B------:R-:W-:Y:S05]  /*3210*/  BRA.U UP4, `(.L_x_56) ;  /* 0x0000001104dc7547 */ /* 0x000fea000b800000 */
[----:B------:R-:W1:Y:S01]  /*3220*/  S2UR UR7, SR_CgaCtaId ;  /* 0x00000000000779c3 */ /* 0x000e620000008800 */
[----:B------:R-:W-:Y:S01]  /*3230*/  UMOV UR4, 0x40 ;  /* 0x0000004000047882 */ /* 0x000fe20000000000 */
[----:B------:R-:W-:Y:S01]  /*3240*/  NOP ;  /* 0x0000000000007918 */ /* 0x000fe20000000000 */
[----:B------:R-:W-:Y:S01]  /*3250*/  UMOV UR6, 0x400 ;  /* 0x0000040000067882 */ /* 0x000fe20000000000 */
[----:B-1----:R-:W-:Y:S02]  /*3260*/  ULEA UR5, UR7, UR4, 0x18 ;  /* 0x0000000407057291 */ /* 0x002fe4000f8ec0ff */
[----:B------:R-:W-:-:S07]  /*3270*/  ULEA UR6, UR7, UR6, 0x18 ;  /* 0x0000000607067291 */ /* 0x000fce000f8ec0ff */
[----:B------:R-:W1:Y:S02]  /*3280*/  LDS.U8 R3, [UR5+0x1c] ;  /* 0x00001c05ff037984 */ /* 0x000e640008000000 */
[----:B-1----:R-:W-:-:S13]  /*3290*/  ISETP.NE.AND P0, PT, R3, RZ, PT ;  /* 0x000000ff0300720c */ /* 0x002fda0003f05270 */
[----:B------:R-:W-:Y:S05]  /*32a0*/  @P0 BRA `(.L_x_57) ;  /* 0x0000000400080947 */ /* 0x000fea0003800000 */
[----:B------:R-:W-:Y:S02]  /*32b0*/  UISETP.NE.U32.AND UP1, UPT, UR46, 0x1, UPT ;  /* 0x000000012e00788c */ /* 0x000fe4000bf25070 */
[----:B------:R-:W-:-:S07]  /*32c0*/  UIADD3 UR7, UPT, UPT, UR5, 0x8, URZ ;  /* 0x0000000805077890 */ /* 0x000fce000fffe0ff */
[----:B------:R-:W-:Y:S05]  /*32d0*/  BRA.U !UP1, `(.L_x_58) ;  /* 0x00000001099c7547 */ /* 0x000fea000b800000 */
[----:B------:R-:W-:Y:S01]  /*32e0*/  ELECT P0, URZ, PT ;  /* 0x0000000000ff782f */ /* 0x000fe20003800000 */
[----:B------:R-:W-:-:S12]  /*32f0*/  BSSY B0, `(.L_x_58) ;  /* 0x0000025000007945 */ /* 0x000fd80003800000 */
[----:B------:R-:W-:Y:S05]  /*3300*/  @!P0 BRA `(.L_x_59) ;  /* 0x00000000008c8947 */ /* 0x000fea0003800000 */
[----:B------:R-:W-:-:S05]  /*3310*/  UMOV UR4, 0x10 ;  /* 0x0000001000047882 */ /* 0x000fca0000000000 */
[----:B------:R-:W-:Y:S04]  /*3320*/  DEPBAR.LE SB1, 0x36 ;  /* 0x00009d800000791a */ /* 0x000fe80000000000 */
[----:B------:R-:W1:Y:S02]  /*3330*/  UTCATOMSWS.2CTA.FIND_AND_SET.ALIGN UP0, UR4, UR4 ;  /* 0x00000004000475e3 */ /* 0x000e640008200800 */
[----:B-1----:R-:W-:Y:S01]  /*3340*/  MOV R10, UR4 ;  /* 0x00000004000a7c02 */ /* 0x002fe20008000f00 */
[----:B------:R-:W-:Y:S06]  /*3350*/  BRA.U UP0, `(.L_x_60) ;  /* 0x0000000100187547 */ /* 0x000fec000b800000 */
.L_x_61:
[----:B------:R-:W-:Y:S05]  /*3360*/  NANOSLEEP 0x64 ;  /* 0x000000640000795d */ /* 0x000fea0003800000 */
[----:B------:R-:W-:-:S05]  /*3370*/  UMOV UR4, 0x10 ;  /* 0x0000001000047882 */ /* 0x000fca0000000000 */
[----:B------:R-:W-:Y:S04]  /*3380*/  DEPBAR.LE SB1, 0x36 ;  /* 0x00009d800000791a */ /* 0x000fe80000000000 */
[----:B------:R-:W1:Y:S02]  /*3390*/  UTCATOMSWS.2CTA.FIND_AND_SET.ALIGN UP0, UR4, UR4 ;  /* 0x00000004000475e3 */ /* 0x000e640008200800 */
[----:B-1----:R-:W-:Y:S01]  /*33a0*/  MOV R10, UR4 ;  /* 0x00000004000a7c02 */ /* 0x002fe20008000f00 */
[----:B------:R-:W-:Y:S05]  /*33b0*/  BRA.U !UP0, `(.L_x_61) ;  /* 0xfffffffd08e87547 */ /* 0x000fea000b83ffff */
.L_x_60:
[----:B------:R-:W1:Y:S01]  /*33c0*/  LDS R6, [UR5+0x10] ;  /* 0x00001005ff067984 */ /* 0x000e620008000800 */
[----:B------:R-:W-:Y:S01]  /*33d0*/  IMAD.U32 R3, RZ, RZ, UR6 ;  /* 0x00000006ff037e24 */ /* 0x000fe2000f8e00ff */
[----:B------:R-:W-:-:S03]  /*33e0*/  MOV R4, UR45 ;  /* 0x0000002d00047c02 */ /* 0x000fc60008000f00 */
[----:B------:R-:W-:Y:S01]  /*33f0*/  VIADD R3, R3, 0x150 ;  /* 0x0000015003037836 */ /* 0x000fe20000000000 */
[----:B-1----:R-:W-:-:S04]  /*3400*/  SHF.L.U32 R6, R6, 0x1f, RZ ;  /* 0x0000001f06067819 */ /* 0x002fc800000006ff */
[----:B------:R-:W1:Y:S02]  /*3410*/  SYNCS.PHASECHK.TRANS64.TRYWAIT P0, [UR5+0x8], R6 ;  /* 0x00000806ff0075a7 */ /* 0x000e640008001105 */
[----:B-1----:R-:W-:Y:S05]  /*3420*/  @P0 BRA `(.L_x_62) ;  /* 0x0000000000080947 */ /* 0x002fea0003800000 */
[----:B------:R-:W1:Y:S02]  /*3430*/  SYNCS.PHASECHK.TRANS64.TRYWAIT P0, [UR5+0x8], R6 ;  /* 0x00000806ff0075a7 */ /* 0x000e640008001105 */
[----:B-1----:R-:W-:Y:S05]  /*3440*/  @!P0 BRA `(.L_x_63) ;  /* 0x0000005c00e88947 */ /* 0x002fea0003800000 */
.L_x_62:
[----:B------:R-:W-:Y:S01]  /*3450*/  PRMT R4, R4, 0x654, R3 ;  /* 0x0000065404047816 */ /* 0x000fe20000000003 */
[----:B------:R-:W-:Y:S01]  /*3460*/  HFMA2 R3, -RZ, RZ, 0, 5.9604644775390625e-08 ;  /* 0x00000001ff037431 */ /* 0x000fe200000001ff */
[----:B------:R-:W-:Y:S01]  /*3470*/  UPRMT UR4, UR45, 0x654, UR7 ;  /* 0x000006542d047896 */ /* 0x000fe20008000007 */
[----:B------:R-:W-:Y:S02]  /*3480*/  IMAD.MOV.U32 R8, RZ, RZ, 0xffff ;  /* 0x0000ffffff087424 */ /* 0x000fe400078e00ff */
[----:B-1----:R-:W-:Y:S02]  /*3490*/  IMAD.MOV.U32 R6, RZ, RZ, 0x4 ;  /* 0x00000004ff067424 */ /* 0x002fe400078e00ff */
[----:B------:R-:W-:Y:S01]  /*34a0*/  IMAD.SHL.U32 R9, R10, 0x20, RZ ;  /* 0x000000200a097824 */ /* 0x000fe200078e00ff */
[----:B------:R-:W-:Y:S02]  /*34b0*/  MOV R5, UR4 ;  /* 0x0000000400057c02 */ /* 0x000fe40008000f00 */
[-C--:B------:R-:W-:Y:S01]  /*34c0*/  SHF.L.U32 R8, R8, R10.reuse, RZ ;  /* 0x0000000a08087219 */ /* 0x080fe200000006ff */
[----:B------:R1:W-:Y:S01]  /*34d0*/  SYNCS.ARRIVE.TRANS64.RED RZ, [UR4], R6 ;  /* 0x00000006ffff79a7 */ /* 0x0003e20008000404 */
[----:B------:R-:W-:Y:S01]  /*34e0*/  SHF.L.U32 R7, R3, R10, RZ ;  /* 0x0000000a03077219 */ /* 0x000fe200000006ff */
[----:B------:R1:W-:Y:S04]  /*34f0*/  STS [UR6+0x150], R9 ;  /* 0x00015009ff007988 */ /* 0x0003e80008000806 */
[----:B------:R1:W-:Y:S04]  /*3500*/  STAS [R4.64], R10 ;  /* 0x0000000a04007dbd */ /* 0x0003e8000c0008ff */
[----:B------:R1:W-:Y:S04]  /*3510*/  ATOMS.OR RZ, [UR5+0x14], R8 ;  /* 0x00001408ffff798c */ /* 0x0003e8000b000005 */
[----:B------:R1:W-:Y:S04]  /*3520*/  ATOMS.OR RZ, [UR5+0x18], R7 ;  /* 0x00001807ffff798c */ /* 0x0003e8000b000005 */
[----:B------:R1:W-:Y:S02]  /*3530*/  ATOMS.XOR RZ, [UR5+0x10], R3 ;  /* 0x00001003ffff798c */ /* 0x0003e4000b800005 */
.L_x_59:
[----:B------:R-:W-:Y:S05]  /*3540*/  BSYNC B0 ;  /* 0x0000000000007941 */ /* 0x000fea0003800000 */
.L_x_58:
[----:B------:R-:W-:Y:S05]  /*3550*/  BRA.U UP1, `(.L_x_64) ;  /* 0x00000001016c7547 */ /* 0x000fea000b800000 */
[----:B------:R-:W-:-:S03]  /*3560*/  UMOV UR4, 0xffffffff ;  /* 0xffffffff00047882 */ /* 0x000fc60000000000 */
[----:B------:R-:W-:Y:S05]  /*3570*/  BRA.DIV UR4, `(.L_x_65) ;  /* 0x0000005e04b47947 */ /* 0x000fea000b800000 */
[----:B------:R-:W-:-:S13]  /*3580*/  ELECT P0, URZ, PT ;  /* 0x0000000000ff782f */ /* 0x000fda0003800000 */
.L_x_169:
[----:B------:R-:W-:Y:S05]  /*3590*/  @!P0 BRA `(.L_x_64) ;  /* 0x00000000005c8947 */ /* 0x000fea0003800000 */
[----:B-1----:R-:W1:Y:S02]  /*35a0*/  LDS R4, [UR5+0x10] ;  /* 0x00001005ff047984 */ /* 0x002e640008000800 */
[----:B-1----:R-:W-:-:S04]  /*35b0*/  SHF.L.U32 R4, R4, 0x1f, RZ ;  /* 0x0000001f04047819 */ /* 0x002fc800000006ff */
[----:B------:R-:W1:Y:S02]  /*35c0*/  SYNCS.PHASECHK.TRANS64.TRYWAIT P0, [UR5+0x8], R4 ;  /* 0x00000804ff0075a7 */ /* 0x000e640008001105 */
[----:B-1----:R-:W-:Y:S05]  /*35d0*/  @P0 BRA `(.L_x_66) ;  /* 0x0000000000080947 */ /* 0x002fea0003800000 */
[----:B------:R-:W1:Y:S02]  /*35e0*/  SYNCS.PHASECHK.TRANS64.TRYWAIT P0, [UR5+0x8], R4 ;  /* 0x00000804ff0075a7 */ /* 0x000e640008001105 */
[----:B-1----:R-:W-:Y:S05]  /*35f0*/  @!P0 BRA `(.L_x_67) ;  /* 0x0000005c00b88947 */ /* 0x002fea0003800000 */
.L_x_66:
[----:B------:R-:W2:Y:S01]  /*3600*/  LDS R6, [UR6+0x150] ;  /* 0x00015006ff067984 */ /* 0x000ea20008000800 */
[----:B-1----:R-:W-:Y:S02]  /*3610*/  HFMA2 R3, -RZ, RZ, 0, 5.9604644775390625e-08 ;  /* 0x00000001ff037431 */ /* 0x002fe400000001ff */
[----:B------:R-:W-:Y:S01]  /*3620*/  IMAD.MOV.U32 R4, RZ, RZ, 0xffff ;  /* 0x0000ffffff047424 */ /* 0x000fe200078e00ff */
[----:B------:R-:W-:Y:S01]  /*3630*/  UPRMT UR4, UR45, 0x654, UR7 ;  /* 0x000006542d047896 */ /* 0x000fe20008000007 */
[----:B--2---:R-:W-:-:S03]  /*3640*/  IMAD.SHL.U32 R5, R6, 0x20, RZ ;  /* 0x0000002006057824 */ /* 0x004fc600078e00ff */
[-C--:B------:R-:W-:Y:S02]  /*3650*/  SHF.L.U32 R4, R4, R6.reuse, RZ ;  /* 0x0000000604047219 */ /* 0x080fe400000006ff */
[----:B------:R-:W-:Y:S01]  /*3660*/  SHF.L.U32 R6, R3, R6, RZ ;  /* 0x0000000603067219 */ /* 0x000fe200000006ff */
[----:B------:R2:W-:Y:S04]  /*3670*/  STS [UR6+0x150], R5 ;  /* 0x00015005ff007988 */ /* 0x0005e80008000806 */
[----:B------:R2:W-:Y:S04]  /*3680*/  ATOMS.OR RZ, [UR5+0x14], R4 ;  /* 0x00001404ffff798c */ /* 0x0005e8000b000005 */
[----:B------:R2:W-:Y:S01]  /*3690*/  ATOMS.OR RZ, [UR5+0x18], R6 ;  /* 0x00001806ffff798c */ /* 0x0005e2000b000005 */
[----:B------:R-:W-:Y:S03]  /*36a0*/  SYNCS.ARRIVE.TRANS64.RED.A1T0 RZ, [UR4], RZ ;  /* 0x000000ffffff79a7 */ /* 0x000fe60008100404 */
[----:B------:R2:W-:Y:S01]  /*36b0*/  ATOMS.XOR RZ, [UR5+0x10], R3 ;  /* 0x00001003ffff798c */ /* 0x0005e2000b800005 */
[----:B------:R-:W-:Y:S05]  /*36c0*/  BRA `(.L_x_64) ;  /* 0x0000000000107947 */ /* 0x000fea0003800000 */
.L_x_57:
[----:B------:R-:W-:Y:S02]  /*36d0*/  MOV R3, 0xffffffff ;  /* 0xffffffff00037802 */ /* 0x000fe40000000f00 */
[----:B------:R-:W-:-:S03]  /*36e0*/  MOV R4, 0x3710 ;  /* 0x0000371000047802 */ /* 0x000fc60000000f00 */
[----:B------:R1:W-:Y:S04]  /*36f0*/  STS [UR6+0x150], R3 ;  /* 0x00015003ff007988 */ /* 0x0003e80008000806 */
[----:B-1---5:R-:W-:Y:S05]  /*3700*/  CALL.REL.NOINC `($__internal_1_$__cuda_sm10x_tcgen05_guardrail_trap_phase_invalid_during_alloc) ;  /* 0x00000064008c7944 */ /* 0x022fea0003c00000 */
.L_x_64:
[----:B------:R-:W-:Y:S05]  /*3710*/  WARPSYNC.ALL ;  /* 0x0000000000007948 */ /* 0x000fea0003800000 */
[----:B------:R-:W3:Y:S01]  /*3720*/  S2UR UR4, SR_CgaCtaId ;  /* 0x00000000000479c3 */ /* 0x000ee20000008800 */
[----:B------:R-:W-:Y:S01]  /*3730*/  UMOV UR26, 0x400 ;  /* 0x00000400001a7882 */ /* 0x000fe20000000000 */
[----:B------:R-:W-:-:S06]  /*3740*/  NOP ;  /* 0x0000000000007918 */ /* 0x000fcc0000000000 */
[----:B------:R-:W-:Y:S06]  /*3750*/  BAR.ARV 0x6, 0xa0 ;  /* 0x0182800000007b1d */ /* 0x000fec0000002000 */
[----:B------:R-:W4:Y:S01]  /*3760*/  LDCU UR6, c[0x0][0x38c] ;  /* 0x00007180ff0677ac */ /* 0x000f220008000800 */
[----:B------:R-:W-:Y:S01]  /*3770*/  LOP3.LUT R0, R0, 0xffff, RZ, 0xc0, !PT ;  /* 0x0000ffff00007812 */ /* 0x000fe200078ec0ff */
[----:B-1----:R-:W-:Y:S01]  /*3780*/  IMAD.MOV.U32 R9, RZ, RZ, 0x1 ;  /* 0x00000001ff097424 */ /* 0x002fe200078e00ff */
[----:B------:R-:W-:Y:S01]  /*3790*/  LOP3.LUT R2, R2, 0xffff, RZ, 0xc0, !PT ;  /* 0x0000ffff02027812 */ /* 0x000fe200078ec0ff */
[----:B------:R-:W-:Y:S01]  /*37a0*/  IMAD.MOV.U32 R8, RZ, RZ, RZ ;  /* 0x000000ffff087224 */ /* 0x000fe200078e00ff */
[----:B------:R-:W-:Y:S01]  /*37b0*/  R2UR UR42, R0 ;  /* 0x00000000002a72ca */ /* 0x000fe200000e0000 */
[----:B------:R-:W-:Y:S01]  /*37c0*/  UMOV UR32, URZ ;  /* 0x000000ff00207c82 */ /* 0x000fe20008000000 */
[----:B------:R-:W-:Y:S01]  /*37d0*/  R2UR UR28, R2 ;  /* 0x00000000021c72ca */ /* 0x000fe200000e0000 */
[----:B------:R-:W-:Y:S01]  /*37e0*/  UMOV UR23, URZ ;  /* 0x000000ff00177c82 */ /* 0x000fe20008000000 */
[----:B------:R-:W-:Y:S01]  /*37f0*/  UMOV UR22, URZ ;  /* 0x000000ff00167c82 */ /* 0x000fe20008000000 */
[----:B---3--:R-:W-:-:S02]  /*3800*/  ULEA UR26, UR4, UR26, 0x18 ;  /* 0x0000001a041a7291 */ /* 0x008fc4000f8ec0ff */
[----:B------:R-:W-:Y:S02]  /*3810*/  UISETP.NE.AND UP3, UPT, UR46, URZ, UPT ;  /* 0x000000ff2e00728c */ /* 0x000fe4000bf65270 */
[----:B------:R-:W-:Y:S02]  /*3820*/  UIADD3 UR5, UPT, UPT, UR26, 0x8400, URZ ;  /* 0x000084001a057890 */ /* 0x000fe4000fffe0ff */
[----:B------:R-:W-:Y:S02]  /*3830*/  UIADD3 UR4, UPT, UPT, UR26, 0x1c400, URZ ;  /* 0x0001c4001a047890 */ /* 0x000fe4000fffe0ff */
[----:B----4-:R-:W-:Y:S01]  /*3840*/  UIADD3 UR6, UPT, UPT, UR6, 0x1f, URZ ;  /* 0x0000001f06067890 */ /* 0x010fe2000fffe0ff */
[----:B--2---:R-:W1:Y:S01]  /*3850*/  LDS R3, [UR26+0x150] ;  /* 0x0001501aff037984 */ /* 0x004e620008000800 */
[----:B------:R-:W-:Y:S02]  /*3860*/  USHF.R.U32.HI UR5, URZ, 0x4, UR5 ;  /* 0x00000004ff057899 */ /* 0x000fe40008011605 */
[----:B------:R-:W-:-:S02]  /*3870*/  USHF.R.S32.HI UR33, URZ, 0x1f, UR6 ;  /* 0x0000001fff217899 */ /* 0x000fc40008011406 */
[----:B------:R-:W-:Y:S02]  /*3880*/  USHF.R.U32.HI UR4, URZ, 0x4, UR4 ;  /* 0x00000004ff047899 */ /* 0x000fe40008011604 */
[----:B------:R-:W-:Y:S02]  /*3890*/  ULEA.HI UR33, UR33, UR6, URZ, 0x5 ;  /* 0x0000000621217291 */ /* 0x000fe4000f8f28ff */
[----:B------:R-:W-:Y:S02]  /*38a0*/  ULOP3.LUT UR5, UR5, 0x3fff, URZ, 0xc0, !UPT ;  /* 0x00003fff05057892 */ /* 0x000fe4000f8ec0ff */
[----:B------:R-:W-:Y:S02]  /*38b0*/  USHF.R.S32.HI UR33, URZ, 0x5, UR33 ;  /* 0x00000005ff217899 */ /* 0x000fe40008011421 */
[----:B------:R-:W-:Y:S02]  /*38c0*/  ULOP3.LUT UR30, UR4, 0x3fff, URZ, 0xc0, !UPT ;  /* 0x00003fff041e7892 */ /* 0x000fe4000f8ec0ff */
[----:B------:R-:W-:Y:S01]  /*38d0*/  UISETP.LT.AND UP0, UPT, UR33, 0x1, UPT ;  /* 0x000000012100788c */ /* 0x000fe2000bf01270 */
[----:B------:R-:W-:Y:S01]  /*38e0*/  UMOV UR40, 0x0 ;  /* 0x0000000000287882 */ /* 0x000fe20000000000 */
[----:B------:R-:W-:Y:S01]  /*38f0*/  UMOV UR41, 0x10100910 ;  /* 0x1010091000297882 */ /* 0x000fe20000000000 */
[----:B------:R-:W-:-:S02]  /*3900*/  ULOP3.LUT UR29, UR5, 0x10000, URZ, 0xfc, !UPT ;  /* 0x00010000051d7892 */ /* 0x000fc4000f8efcff */
[----:B------:R-:W-:Y:S02]  /*3910*/  ULOP3.LUT UR30, UR30, 0x10000, URZ, 0xfc, !UPT ;  /* 0x000100001e1e7892 */ /* 0x000fe4000f8efcff */
[----:B------:R-:W-:Y:S01]  /*3920*/  USEL UR43, UR33, 0x1, !UP0 ;  /* 0x00000001212b7887 */ /* 0x000fe2000c000000 */
[----:B------:R-:W-:Y:S01]  /*3930*/  UMOV UR38, 0x0 ;  /* 0x0000000000267882 */ /* 0x000fe20000000000 */
[----:B------:R-:W-:Y:S01]  /*3940*/  UMOV UR39, 0x10100910 ;  /* 0x1010091000277882 */ /* 0x000fe20000000000 */
[----:B------:R-:W-:Y:S01]  /*3950*/  UMOV UR36, 0x0 ;  /* 0x0000000000247882 */ /* 0x000fe20000000000 */
[----:B------:R-:W-:Y:S01]  /*3960*/  UMOV UR37, 0x10100910 ;  /* 0x1010091000257882 */ /* 0x000fe20000000000 */
[----:B------:R-:W-:Y:S01]  /*3970*/  UMOV UR34, 0x0 ;  /* 0x0000000000227882 */ /* 0x000fe20000000000 */
[----:B------:R-:W-:Y:S01]  /*3980*/  UMOV UR35, 0x10100910 ;  /* 0x1010091000237882 */ /* 0x000fe20000000000 */
[----:B-1----:R-:W-:Y:S02]  /*3990*/  R2UR UR44, R3 ;  /* 0x00000000032c72ca */ /* 0x002fe400000e0000 */
[----:B------:R-:W-:-:S13]  /*39a0*/  CS2R R2, SRZ ;  /* 0x0000000000027805 */ /* 0x000fda000001ff00 */
.L_x_75:
[C---:B------:R-:W-:Y:S02]  /*39b0*/  LEA R0, R8.reuse, UR26, 0x3 ;  /* 0x0000001a08007c11 */ /* 0x040fe4000f8e18ff */
[----:B------:R-:W-:Y:S02]  /*39c0*/  SHF.L.U32 R4, R3, 0x1f, RZ ;  /* 0x0000001f03047819 */ /* 0x000fe400000006ff */
[----:B------:R-:W-:Y:S02]  /*39d0*/  LEA R5, R8, UR26, 0x4 ;  /* 0x0000001a08057c11 */ /* 0x000fe4000f8e20ff */
[----:B------:R-:W1:Y:S02]  /*39e0*/  SYNCS.PHASECHK.TRANS64.TRYWAIT P0, [R0+URZ+0xa0], R4 ;  /* 0x0000a004000075a7 */ /* 0x000e6400080011ff */
[----:B-1-3--:R-:W-:Y:S05]  /*39f0*/  @!P0 BRA `(.L_x_68) ;  /* 0x0000005800d08947 */ /* 0x00afea0003800000 */
.L_x_170:
[----:B-1----:R-:W1:Y:S01]  /*3a00*/  LDS.128 R4, [R5+0x130] ;  /* 0x0001300005047984 */ /* 0x002e620000000c00 */
[----:B------:R-:W-:Y:S02]  /*3a10*/  VIADD R0, R0, 0xb0 ;  /* 0x000000b000007836 */ /* 0x000fe40000000000 */
[----:B------:R-:W-:Y:S01]  /*3a20*/  VIADD R8, R8, 0x1 ;  /* 0x0000000108087836 */ /* 0x000fe20000000000 */
[----:B------:R-:W-:Y:S01]  /*3a30*/  @!PT LDS RZ, [RZ] ;  /* 0x00000000fffff984 */ /* 0x000fe20000000800 */
[----:B------:R-:W-:Y:S01]  /*3a40*/  @!PT LDS RZ, [RZ] ;  /* 0x00000000fffff984 */ /* 0x000fe20000000800 */
[----:B------:R-:W-:Y:S01]  /*3a50*/  @!PT LDS RZ, [RZ] ;  /* 0x00000000fffff984 */ /* 0x000fe20000000800 */
[----:B------:R-:W-:Y:S01]  /*3a60*/  @!PT LDS RZ, [RZ] ;  /* 0x00000000fffff984 */ /* 0x000fe20000000800 */
[----:B------:R2:W-:Y:S06]  /*3a70*/  MEMBAR.ALL.CTA ;  /* 0x0000000000007992 */ /* 0x0005ec0000008000 */
[----:B--2---:R-:W2:Y:S01]  /*3a80*/  FENCE.VIEW.ASYNC.S ;  /* 0x00000000000073c6 */ /* 0x004ea20000000000 */
[----:B------:R-:W-:-:S04]  /*3a90*/  PRMT R0, RZ, 0x654, R0 ;  /* 0x00000654ff007816 */ /* 0x000fc80000000000 */
[----:B--2---:R2:W-:Y:S01]  /*3aa0*/  SYNCS.ARRIVE.TRANS64.RED.A1T0 RZ, [R0+URZ], RZ ;  /* 0x000000ff00ff79a7 */ /* 0x0045e200081004ff */
[----:B-1----:R-:W-:Y:S01]  /*3ab0*/  LOP3.LUT P1, RZ, R6, 0x1, RZ, 0xc0, !PT ;  /* 0x0000000106ff7812 */ /* 0x002fe2000782c0ff */
[----:B--2---:R-:W-:-:S12]  /*3ac0*/  BRA.U UP3, `(.L_x_69) ;  /* 0x0000000503087547 */ /* 0x004fd8000b800000 */
[----:B------:R-:W1:Y:S01]  /*3ad0*/  LDCU UR4, c[0x0][0x38c] ;  /* 0x00007180ff0477ac */ /* 0x000e620008000800 */
[----:B------:R-:W-:Y:S02]  /*3ae0*/  PLOP3.LUT P2, PT, PT, PT, PT, 0x80, 0x8 ;  /* 0x000000000008781c */ /* 0x000fe40003f4f070 */
[----:B------:R-:W-:Y:S01]  /*3af0*/  SHF.L.U32 R4, R9, 0x1f, RZ ;  /* 0x0000001f09047819 */ /* 0x000fe200000006ff */
[----:B------:R-:W-:Y:S02]  /*3b00*/  ULEA UR31, UR32, UR26, 0x3 ;  /* 0x0000001a201f7291 */ /* 0x000fe4000f8e18ff */
[----:B------:R-:W-:Y:S02]  /*3b10*/  ULEA UR11, UR32, UR44, 0x6 ;  /* 0x0000002c200b7291 */ /* 0x000fe4000f8e30ff */
[----:B-1----:R-:W-:-:S06]  /*3b20*/  UISETP.GE.AND UP0, UPT, UR4, 0x1, UPT ;  /* 0x000000010400788c */ /* 0x002fcc000bf06270 */
[----:B------:R-:W-:-:S05]  /*3b30*/  PLOP3.LUT P0, PT, PT, PT, UP0, 0x80, 0x8 ;  /* 0x000000000008781c */ /* 0x000fca0003f0f008 */
[----:B------:R-:W-:-:S08]  /*3b40*/  @UP0 ULEA UR4, UR23, UR26, 0x3 ;  /* 0x0000001a17040291 */ /* 0x000fd0000f8e18ff */
[----:B------:R-:W-:-:S04]  /*3b50*/  @P0 SHF.L.U32 R0, R2, 0x1f, RZ ;  /* 0x0000001f02000819 */ /* 0x000fc800000006ff */
[----:B------:R1:W2:Y:S01]  /*3b60*/  @P0 SYNCS.PHASECHK.TRANS64.TRYWAIT P2, [UR4], R0 ;  /* 0x00000000ff0005a7 */ /* 0x0002a20008041104 */
[----:B------:R-:W3:Y:S02]  /*3b70*/  SYNCS.PHASECHK.TRANS64.TRYWAIT P0, [UR31+0xe0], R4 ;  /* 0x0000e004ff0075a7 */ /* 0x000ee4000800111f */
[----:B-123--:R-:W-:Y:S05]  /*3b80*/  @!P0 BRA `(.L_x_70) ;  /* 0x0000005800808947 */ /* 0x00efea0003800000 */
.L_x_172:
[----:B------:R-:W-:Y:S01]  /*3b90*/  UMOV UR27, UR22 ;  /* 0x00000016001b7c82 */ /* 0x000fe20008000000 */
[----:B------:R-:W-:Y:S05]  /*3ba0*/  BRA.U !UP0, `(.L_x_71) ;  /* 0x0000000108c07547 */ /* 0x000fea000b800000 */
[----:B------:R-:W-:Y:S02]  /*3bb0*/  UIADD3 UR27, UPT, UPT, UR43, UR22, URZ ;  /* 0x000000162b1b7290 */ /* 0x000fe4000fffe0ff */
[----:B------:R-:W-:Y:S01]  /*3bc0*/  UPLOP3.LUT UP2, UPT, UPT, UPT, UPT, 0x40, 0x4 ;  /* 0x000000000004789c */ /* 0x000fe20003f4e870 */
[----:B------:R-:W-:Y:S01]  /*3bd0*/  UMOV UR24, UR33 ;  /* 0x0000002100187c82 */ /* 0x000fe20008000000 */
[----:B------:R-:W-:-:S09]  /*3be0*/  UMOV UR10, UR23 ;  /* 0x00000017000a7c82 */ /* 0x000fd20008000000 */
.L_x_74:
[----:B--2---:R-:W-:Y:S01]  /*3bf0*/  ULEA UR5, UR10, UR26, 0x3 ;  /* 0x0000001a0a057291 */ /* 0x004fe2000f8e18ff */
[----:B---3--:R-:W-:Y:S11]  /*3c00*/  @P2 BRA `(.L_x_72) ;  /* 0x00000000000c2947 */ /* 0x008ff60003800000 */
[----:B-1----:R-:W-:Y:S04]  /*3c10*/  SHF.L.U32 R4, R2, 0x1f, RZ ;  /* 0x0000001f02047819 */ /* 0x002fe800000006ff */
[----:B------:R-:W1:Y:S02]  /*3c20*/  SYNCS.PHASECHK.TRANS64.TRYWAIT P0, [UR5], R4 ;  /* 0x00000004ff0075a7 */ /* 0x000e640008001105 */
[----:B-1----:R-:W-:Y:S05]  /*3c30*/  @!P0 BRA `(.L_x_73) ;  /* 0x00000058006c8947 */ /* 0x002fea0003800000 */
.L_x_72:
[----:B------:R-:W-:Y:S01]  /*3c40*/  UISETP.NE.AND UP0, UPT, UR24, 0x1, UPT ;  /* 0x000000011800788c */ /* 0x000fe2000bf05270 */
[----:B------:R-:W-:Y:S01]  /*3c50*/  PLOP3.LUT P2, PT, PT, PT, PT, 0x80, 0x8 ;  /* 0x000000000008781c */ /* 0x000fe20003f4f070 */
[----:B------:R-:W-:Y:S02]  /*3c60*/  UIADD3 UR4, UPT, UPT, UR10, 0x1, URZ ;  /* 0x000000010a047890 */ /* 0x000fe4000fffe0ff */
[----:B------:R-:W-:Y:S02]  /*3c70*/  UIADD3 UR25, UPT, UPT, UR5, 0x28, URZ ;  /* 0x0000002805197890 */ /* 0x000fe4000fffe0ff */
[----:B------:R-:W-:Y:S01]  /*3c80*/  UISETP.NE.AND UP1, UPT, UR4, 0x5, UPT ;  /* 0x000000050400788c */ /* 0x000fe2000bf25270 */
[----:B------:R-:W-:Y:S01]  /*3c90*/  PLOP3.LUT P0, PT, PT, PT, UP0, 0x80, 0x8 ;  /* 0x000000000008781c */ /* 0x000fe20003f0f008 */
[----:B------:R-:W-:Y:S02]  /*3ca0*/  UIADD3 UR22, UPT, UPT, UR22, 0x1, URZ ;  /* 0x0000000116167890 */ /* 0x000fe4000fffe0ff */
[----:B------:R-:W-:Y:S02]  /*3cb0*/  USEL UR6, URZ, 0x1, UP1 ;  /* 0x00000001ff067887 */ /* 0x000fe40008800000 */
[----:B------:R-:W-:Y:S02]  /*3cc0*/  USEL UR23, UR4, URZ, UP1 ;  /* 0x000000ff04177287 */ /* 0x000fe40008800000 */
[----:B------:R-:W-:Y:S02]  /*3cd0*/  UIADD3 UR24, UPT, UPT, UR24, -0x1, URZ ;  /* 0xffffffff18187890 */ /* 0x000fe4000fffe0ff */
[----:B------:R-:W-:Y:S01]  /*3ce0*/  @UP0 ULEA UR4, UR23, UR26, 0x3 ;  /* 0x0000001a17040291 */ /* 0x000fe2000f8e18ff */
[----:B------:R-:W-:Y:S01]  /*3cf0*/  LOP3.LUT R2, R2, UR6, RZ, 0x3c, !PT ;  /* 0x0000000602027c12 */ /* 0x000fe2000f8e3cff */
[----:B------:R-:W-:Y:S02]  /*3d00*/  ULEA UR6, UR10, UR30, 0x8 ;  /* 0x0000001e0a067291 */ /* 0x000fe4000f8e40ff */
[----:B------:R-:W-:Y:S01]  /*3d10*/  UISETP.NE.AND UP0, UPT, UR22, UR27, UPT ;  /* 0x0000001b1600728c */ /* 0x000fe2000bf05270 */
[----:B-1----:R-:W-:Y:S01]  /*3d20*/  @P0 SHF.L.U32 R0, R2, 0x1f, RZ ;  /* 0x0000001f02000819 */ /* 0x002fe200000006ff */
[----:B------:R-:W-:Y:S02]  /*3d30*/  UIADD3 UR20, UPT, UPT, UR6, 0x2, URZ ;  /* 0x0000000206147890 */ /* 0x000fe4000fffe0ff */
[----:B------:R-:W-:Y:S01]  /*3d40*/  UIADD3 UR16, UPT, UPT, UR6, 0x4, URZ ;  /* 0x0000000406107890 */ /* 0x000fe2000fffe0ff */
[----:B------:R2:W3:Y:S01]  /*3d50*/  @P0 SYNCS.PHASECHK.TRANS64.TRYWAIT P2, [UR4], R0 ;  /* 0x00000000ff0005a7 */ /* 0x0004e20008041104 */
[----:B------:R-:W-:Y:S02]  /*3d60*/  ULEA UR4, UR10, UR29, 0xa ;  /* 0x0000001d0a047291 */ /* 0x000fe4000f8e50ff */
[----:B------:R-:W-:Y:S02]  /*3d70*/  UIADD3 UR12, UPT, UPT, UR6, 0x6, URZ ;  /* 0x00000006060c7890 */ /* 0x000fe4000fffe0ff */
[----:B------:R-:W-:Y:S02]  /*3d80*/  UIADD3 UR18, UPT, UPT, UR4, 0x2, URZ ;  /* 0x0000000204127890 */ /* 0x000fe4000fffe0ff */
[----:B------:R-:W-:Y:S02]  /*3d90*/  UIADD3 UR14, UPT, UPT, UR4, 0x4, URZ ;  /* 0x00000004040e7890 */ /* 0x000fe4000fffe0ff */
[----:B------:R-:W-:Y:S01]  /*3da0*/  UIADD3 UR8, UPT, UPT, UR4, 0x6, URZ ;  /* 0x0000000604087890 */ /* 0x000fe2000fffe0ff */
[----:B------:R-:W-:Y:S01]  /*3db0*/  UMOV UR7, 0x40004040 ;  /* 0x4000404000077882 */ /* 0x000fe20000000000 */
[----:B------:R-:W-:Y:S01]  /*3dc0*/  UMOV UR5, 0x40004040 ;  /* 0x4000404000057882 */ /* 0x000fe20000000000 */
[----:B------:R-:W-:Y:S01]  /*3dd0*/  UMOV UR21, 0x40004040 ;  /* 0x4000404000157882 */ /* 0x000fe20000000000 */
[----:B------:R2:W-:Y:S01]  /*3de0*/  UTCHMMA.2CTA gdesc[UR4], gdesc[UR6], tmem[UR11], tmem[UR40], idesc[UR41], UP2 ;  /* 0x00ff2806040075ea */ /* 0x0005e2000920000b */
[----:B------:R-:W-:Y:S01]  /*3df0*/  UPLOP3.LUT UP2, UPT, UPT, UPT, UPT, 0x80, 0x8 ;  /* 0x000000000008789c */ /* 0x000fe20003f4f070 */
[----:B------:R-:W-:Y:S01]  /*3e00*/  UMOV UR19, 0x40004040 ;  /* 0x4000404000137882 */ /* 0x000fe20000000000 */
[----:B------:R-:W-:Y:S01]  /*3e10*/  UMOV UR17, 0x40004040 ;  /* 0x4000404000117882 */ /* 0x000fe20000000000 */
[----:B------:R2:W-:Y:S01]  /*3e20*/  UTCHMMA.2CTA gdesc[UR18], gdesc[UR20], tmem[UR11], tmem[UR38], idesc[UR39], UPT ;  /* 0x00ff2614120075ea */ /* 0x0005e2000ba0000b */
[----:B------:R-:W-:Y:S01]  /*3e30*/  UMOV UR15, 0x40004040 ;  /* 0x40004040000f7882 */ /* 0x000fe20000000000 */
[----:B------:R-:W-:Y:S01]  /*3e40*/  UMOV UR13, 0x40004040 ;  /* 0x40004040000d7882 */ /* 0x000fe20000000000 */
[----:B------:R-:W-:Y:S01]  /*3e50*/  UMOV UR9, 0x40004040 ;  /* 0x4000404000097882 */ /* 0x000fe20000000000 */
[----:B------:R2:W-:Y:S01]  /*3e60*/  UTCHMMA.2CTA gdesc[UR14], gdesc[UR16], tmem[UR11], tmem[UR36], idesc[UR37], UPT ;  /* 0x00ff24100e0075ea */ /* 0x0005e2000ba0000b */
[----:B------:R2:W-:Y:S01]  /*3e70*/  UTCHMMA.2CTA gdesc[UR8], gdesc[UR12], tmem[UR11], tmem[UR34], idesc[UR35], UPT ;  /* 0x00ff220c080075ea */ /* 0x0005e2000ba0000b */
[----:B------:R2:W-:Y:S01]  /*3e80*/  UTCBAR.2CTA.MULTICAST [UR25], URZ, UR28 ;  /* 0x000000ff190073e9 */ /* 0x0005e2000820081c */
[----:B------:R-:W-:Y:S01]  /*3e90*/  UMOV UR10, UR23 ;  /* 0x00000017000a7c82 */ /* 0x000fe20008000000 */
[----:B------:R-:W-:Y:S05]  /*3ea0*/  BRA.U UP0, `(.L_x_74) ;  /* 0xfffffffd00507547 */ /* 0x000fea000b83ffff */
.L_x_71:
[----:B--2---:R-:W-:Y:S01]  /*3eb0*/  UIADD3 UR4, UPT, UPT, UR31, 0xc0, URZ ;  /* 0x000000c01f047890 */ /* 0x004fe2000fffe0ff */
[----:B------:R-:W-:-:S08]  /*3ec0*/  UMOV UR22, UR27 ;  /* 0x0000001b00167c82 */ /* 0x000fd00008000000 */
[----:B------:R2:W-:Y:S01]  /*3ed0*/  UTCBAR.2CTA.MULTICAST [UR4], URZ, UR42 ;  /* 0x000000ff040073e9 */ /* 0x0005e2000820082a */
[----:B------:R-:W-:Y:S02]  /*3ee0*/  NOP ;  /* 0x0000000000007918 */ /* 0x000fe40000000000 */
.L_x_69:
[----:B--2---:R-:W-:Y:S01]  /*3ef0*/  UIADD3 UR4, UPT, UPT, UR32, 0x1, URZ ;  /* 0x0000000120047890 */ /* 0x004fe2000fffe0ff */
[----:B------:R-:W-:-:S03]  /*3f00*/  ISETP.NE.AND P0, PT, R8, 0x2, PT ;  /* 0x000000020800780c */ /* 0x000fc60003f05270 */
[----:B------:R-:W-:Y:S01]  /*3f10*/  UISETP.NE.AND UP0, UPT, UR4, 0x4, UPT ;  /* 0x000000040400788c */ /* 0x000fe2000bf05270 */
[----:B-1----:R-:W-:Y:S02]  /*3f20*/  SEL R0, RZ, 0x1, P0 ;  /* 0x00000001ff007807 */ /* 0x002fe40000000000 */
[----:B------:R-:W-:Y:S01]  /*3f30*/  SEL R8, R8, RZ, P0 ;  /* 0x000000ff08087207 */ /* 0x000fe20000000000 */
[----:B------:R-:W-:Y:S01]  /*3f40*/  USEL UR5, URZ, 0x1, UP0 ;  /* 0x00000001ff057887 */ /* 0x000fe20008000000 */
[----:B------:R-:W-:Y:S01]  /*3f50*/  LOP3.LUT R3, R3, R0, RZ, 0x3c, !PT ;  /* 0x0000000003037212 */ /* 0x000fe200078e3cff */
[----:B------:R-:W-:-:S04]  /*3f60*/  USEL UR32, UR4, URZ, UP0 ;  /* 0x000000ff04207287 */ /* 0x000fc80008000000 */
[----:B------:R-:W-:Y:S01]  /*3f70*/  LOP3.LUT R9, R9, UR5, RZ, 0x3c, !PT ;  /* 0x0000000509097c12 */ /* 0x000fe2000f8e3cff */
[----:B------:R-:W-:Y:S07]  /*3f80*/  @P1 BRA `(.L_x_75) ;  /* 0xfffffff800881947 */ /* 0x000fee000383ffff */
[----:B------:R-:W1:Y:S01]  /*3f90*/  S2UR UR8, SR_CgaCtaId ;  /* 0x00000000000879c3 */ /* 0x000e620000008800 */
[----:B------:R-:W-:Y:S01]  /*3fa0*/  ELECT P0, URZ, PT ;  /* 0x0000000000ff782f */ /* 0x000fe20003800000 */
[----:B------:R-:W-:Y:S01]  /*3fb0*/  HFMA2 R0, -RZ, RZ, 0, 5.9604644775390625e-08 ;  /* 0x00000001ff007431 */ /* 0x000fe200000001ff */
[----:B------:R-:W-:-:S05]  /*3fc0*/  UMOV UR4, 0x40 ;  /* 0x0000004000047882 */ /* 0x000fca0000000000 */
[----:B------:R-:W-:Y:S01]  /*3fd0*/  UVIRTCOUNT.DEALLOC.SMPOOL 0x80 ;  /* 0x000000800000784c */ /* 0x000fe20000000000 */
[----:B------:R-:W-:Y:S02]  /*3fe0*/  UISETP.NE.AND UP1, UPT, UR46, URZ, UPT ;  /* 0x000000ff2e00728c */ /* 0x000fe4000bf25270 */
[----:B-1----:R-:W-:-:S09]  /*3ff0*/  ULEA UR8, UR8, UR4, 0x18 ;  /* 0x0000000408087291 */ /* 0x002fd2000f8ec0ff */
[----:B------:R1:W-:Y:S01]  /*4000*/  @P0 STS.U8 [UR8+0x1c], R0 ;  /* 0x00001c00ff000988 */ /* 0x0003e20008000008 */
[----:B------:R-:W-:Y:S05]  /*4010*/  BRA.U UP1, `(.L_x_76) ;  /* 0x0000000101a07547 */ /* 0x000fea000b800000 */
[----:B------:R-:W-:Y:S01]  /*4020*/  UIADD3 UR7, UPT, UPT, UR26, 0xe0, URZ ;  /* 0x000000e01a077890 */ /* 0x000fe2000fffe0ff */
[----:B------:R-:W-:-:S03]  /*4030*/  SHF.L.U32 R2, R9, 0x1f, RZ ;  /* 0x0000001f09027819 */ /* 0x000fc600000006ff */
[----:B------:R-:W-:-:S09]  /*4040*/  ULEA UR4, UR32, UR7, 0x3 ;  /* 0x0000000720047291 */ /* 0x000fd2000f8e18ff */
[----:B------:R-:W2:Y:S02]  /*4050*/  SYNCS.PHASECHK.TRANS64.TRYWAIT P0, [UR4], R2 ;  /* 0x00000002ff0075a7 */ /* 0x000ea40008001104 */
[----:B--2---:R-:W-:Y:S05]  /*4060*/  @!P0 BRA `(.L_x_77) ;  /* 0x0000005400788947 */ /* 0x004fea0003800000 */
.L_x_175:
        /* <DEDUP_REMOVED lines=9> */
.L_x_177:
        /* <DEDUP_REMOVED lines=9> */
.L_x_179:
[----:B------:R-:W-:-:S04]  /*4190*/  UIADD3 UR4, UPT, UPT, UR4, 0x1, URZ ;  /* 0x0000000104047890 */ /* 0x000fc8000fffe0ff */
[----:B------:R-:W-:-:S04]  /*41a0*/  UISETP.NE.AND UP0, UPT, UR4, 0x4, UPT ;  /* 0x000000040400788c */ /* 0x000fc8000bf05270 */
[----:B------:R-:W-:Y:S02]  /*41b0*/  USEL UR5, URZ, 0x1, UP0 ;  /* 0x00000001ff057887 */ /* 0x000fe40008000000 */
[----:B------:R-:W-:-:S04]  /*41c0*/  USEL UR4, UR4, URZ, UP0 ;  /* 0x000000ff04047287 */ /* 0x000fc80008000000 */
[----:B------:R-:W-:Y:S01]  /*41d0*/  ULEA UR4, UR4, UR7, 0x3 ;  /* 0x0000000704047291 */ /* 0x000fe2000f8e18ff */
[----:B------:R-:W-:-:S04]  /*41e0*/  LOP3.LUT R2, R2, UR5, RZ, 0x3c, !PT ;  /* 0x0000000502027c12 */ /* 0x000fc8000f8e3cff */
[----:B------:R-:W-:Y:S01]  /*41f0*/  SHF.L.U32 R2, R2, 0x1f, RZ ;  /* 0x0000001f02027819 */ /* 0x000fe200000006ff */
[----:B-1----:R-:W-:-:S04]  /*4200*/  IMAD.U32 R0, RZ, RZ, UR4 ;  /* 0x00000004ff007e24 */ /* 0x002fc8000f8e00ff */
[----:B------:R1:W2:Y:S03]  /*4210*/  SYNCS.PHASECHK.TRANS64.TRYWAIT P0, [R0+URZ], R2 ;  /* 0x00000002000075a7 */ /* 0x0002a600080011ff */
[----:B--2---:R-:W-:Y:S05]  /*4220*/  @!P0 NANOSLEEP.SYNCS 0x989680 ;  /* 0x009896800000895d */ /* 0x004fea0003900000 */
[----:B------:R-:W2:Y:S02]  /*4230*/  @!P0 SYNCS.PHASECHK.TRANS64 P0, [R0+URZ], R2 ;  /* 0x00000002000085a7 */ /* 0x000ea400080010ff */
[----:B--2---:R-:W-:Y:S05]  /*4240*/  @P0 BRA `(.L_x_80) ;  /* 0x0000000000200947 */ /* 0x004fea0003800000 */
.L_x_81:
[----:B--2---:R2:W4:Y:S02]  /*4250*/  SYNCS.PHASECHK.TRANS64.TRYWAIT P0, [R0+URZ], R2 ;  /* 0x00000002000075a7 */ /* 0x00452400080011ff */
[----:B----4-:R-:W-:Y:S05]  /*4260*/  @!P0 NANOSLEEP.SYNCS 0x989680 ;  /* 0x009896800000895d */ /* 0x010fea0003900000 */
[----:B------:R-:W4:Y:S02]  /*4270*/  @!P0 SYNCS.PHASECHK.TRANS64 P0, [R0+URZ], R2 ;  /* 0x00000002000085a7 */ /* 0x000f2400080010ff */
[----:B----4-:R-:W-:Y:S05]  /*4280*/  @!P0 BRA `(.L_x_81) ;  /* 0xfffffffc00f08947 */ /* 0x010fea000383ffff */
[----:B------:R-:W-:Y:S05]  /*4290*/  BRA `(.L_x_80) ;  /* 0x00000000000c7947 */ /* 0x000fea0003800000 */
.L_x_76:
[----:B------:R-:W-:-:S04]  /*42a0*/  UIADD3 UR4, UPT, UPT, UR26, 0x120, URZ ;  /* 0x000001201a047890 */ /* 0x000fc8000fffe0ff */
[----:B------:R-:W-:-:S09]  /*42b0*/  UPRMT UR4, UR45, 0x654, UR4 ;  /* 0x000006542d047896 */ /* 0x000fd20008000004 */
[----:B------:R-:W-:Y:S03]  /*42c0*/  SYNCS.ARRIVE.TRANS64.RED.A1T0 RZ, [UR4], RZ ;  /* 0x000000ffffff79a7 */ /* 0x000fe60008100404 */
.L_x_80:
[----:B-12---:R-:W-:Y:S01]  /*42d0*/  SHF.L.U32 R2, RZ, 0x1f, RZ ;  /* 0x0000001fff027819 */ /* 0x006fe200000006ff */
[----:B------:R-:W-:Y:S01]  /*42e0*/  UIADD3 UR4, UPT, UPT, UR26, 0x120, URZ ;  /* 0x000001201a047890 */ /* 0x000fe2000fffe0ff */
[----:B------:R-:W-:Y:S02]  /*42f0*/  PLOP3.LUT P0, PT, PT, PT, UP1, 0x80, 0x8 ;  /* 0x000000000008781c */ /* 0x000fe40003f0f018 */
[----:B------:R-:W1:Y:S02]  /*4300*/  SYNCS.PHASECHK.TRANS64.TRYWAIT P1, [UR26+0x120], R2 ;  /* 0x00012002ff0075a7 */ /* 0x000e64000802111a */
[----:B-1----:R-:W-:Y:S09]  /*4310*/  @!P1 BRA `(.L_x_82) ;  /* 0x0000005400149947 */ /* 0x002ff20003800000 */
.L_x_181:
[----:B------:R-:W-:Y:S01]  /*4320*/  @!UP1 UPRMT UR4, UR45, 0x654, UR4 ;  /* 0x000006542d049896 */ /* 0x000fe20008000004 */
[----:B------:R-:W-:Y:S01]  /*4330*/  UMOV UR5, 0xffff ;  /* 0x0000ffff00057882 */ /* 0x000fe20000000000 */
[----:B------:R-:W-:-:S07]  /*4340*/  UMOV UR6, 0x1 ;  /* 0x0000000100067882 */ /* 0x000fce0000000000 */
[----:B------:R-:W-:Y:S01]  /*4350*/  @!P0 SYNCS.ARRIVE.TRANS64.RED.A1T0 RZ, [UR4], RZ ;  /* 0x000000ffffff89a7 */ /* 0x000fe20008100404 */
[----:B------:R-:W-:Y:S01]  /*4360*/  NOP ;  /* 0x0000000000007918 */ /* 0x000fe20000000000 */
[----:B-1----:R-:W1:Y:S01]  /*4370*/  LDS R0, [UR8+0x14] ;  /* 0x00001408ff007984 */ /* 0x002e620008000800 */
[----:B------:R-:W-:-:S04]  /*4380*/  ULOP3.LUT UR4, UR44, 0xffff, URZ, 0xc0, !UPT ;  /* 0x0000ffff2c047892 */ /* 0x000fc8000f8ec0ff */
[----:B------:R-:W-:-:S04]  /*4390*/  USHF.R.U32.HI UR4, URZ, 0x5, UR4 ;  /* 0x00000005ff047899 */ /* 0x000fc80008011604 */
[----:B------:R-:W-:Y:S02]  /*43a0*/  USHF.L.U32 UR5, UR5, UR4, URZ ;  /* 0x0000000405057299 */ /* 0x000fe400080006ff */
[----:B------:R-:W-:-:S04]  /*43b0*/  USHF.L.U32 UR4, UR6, UR4, URZ ;  /* 0x0000000406047299 */ /* 0x000fc800080006ff */
[----:B-1----:R-:W-:-:S04]  /*43c0*/  LOP3.LUT R0, R0, UR5, RZ, 0xc0, !PT ;  /* 0x0000000500007c12 */ /* 0x002fc8000f8ec0ff */
[----:B------:R-:W-:-:S13]  /*43d0*/  ISETP.NE.AND P0, PT, R0, UR5, PT ;  /* 0x0000000500007c0c */ /* 0x000fda000bf05270 */
[----:B------:R-:W-:Y:S05]  /*43e0*/  @P0 BRA `(.L_x_83) ;  /* 0x0000000000580947 */ /* 0x000fea0003800000 */
[----:B------:R-:W1:Y:S02]  /*43f0*/  LDS R0, [UR8+0x18] ;  /* 0x00001808ff007984 */ /* 0x000e640008000800 */
[----:B-1----:R-:W-:-:S04]  /*4400*/  LOP3.LUT R0, R0, UR4, RZ, 0xc0, !PT ;  /* 0x0000000400007c12 */ /* 0x002fc8000f8ec0ff */
[----:B------:R-:W-:-:S13]  /*4410*/  ISETP.NE.AND P0, PT, R0, UR4, PT ;  /* 0x0000000400007c0c */ /* 0x000fda000bf05270 */
[----:B------:R-:W-:Y:S05]  /*4420*/  @P0 BRA `(.L_x_84) ;  /* 0x00000000003c0947 */ /* 0x000fea0003800000 */
[----:B------:R-:W1:Y:S01]  /*4430*/  S2R R2, SR_LANEID ;  /* 0x0000000000027919 */ /* 0x000e620000000000 */
[----:B------:R-:W-:-:S06]  /*4440*/  ULOP3.LUT UR5, URZ, UR5, URZ, 0x33, !UPT ;  /* 0x00000005ff057292 */ /* 0x000fcc000f8e33ff */
[----:B------:R-:W-:-:S04]  /*4450*/  IMAD.U32 R0, RZ, RZ, UR5 ;  /* 0x00000005ff007e24 */ /* 0x000fc8000f8e00ff */
[----:B------:R2:W4:Y:S02]  /*4460*/  REDUX UR7, R0 ;  /* 0x00000000000773c4 */ /* 0x0005240000000000 */
[----:B------:R1:W-:Y:S01]  /*4470*/  UTCATOMSWS.AND URZ, UR5 ;  /* 0x0000000500ff79e3 */ /* 0x0003e20008000000 */
[----:B--2---:R-:W-:Y:S01]  /*4480*/  LOP3.LUT R0, RZ, UR4, RZ, 0x33, !PT ;  /* 0x00000004ff007c12 */ /* 0x004fe2000f8e33ff */
[----:B------:R-:W-:Y:S02]  /*4490*/  VOTEU.ANY UR4, UPT, PT ;  /* 0x0000000000047886 */ /* 0x000fe400038e0100 */
[----:B------:R-:W-:Y:S02]  /*44a0*/  UFLO.U32 UR4, UR4 ;  /* 0x00000004000472bd */ /* 0x000fe400080e0000 */
[----:B------:R-:W2:Y:S04]  /*44b0*/  REDUX UR6, R0 ;  /* 0x00000000000673c4 */ /* 0x000ea80000000000 */
[----:B-1----:R-:W-:-:S02]  /*44c0*/  ISETP.EQ.U32.AND P0, PT, R2, UR4, PT ;  /* 0x0000000402007c0c */ /* 0x002fc4000bf02070 */
[----:B----4-:R-:W-:-:S11]  /*44d0*/  MOV R2, UR7 ;  /* 0x0000000700027c02 */ /* 0x010fd60008000f00 */
[----:B------:R1:W-:Y:S01]  /*44e0*/  @P0 ATOMS.AND RZ, [UR8+0x14], R2 ;  /* 0x00001402ffff098c */ /* 0x0003e2000a800008 */
[----:B--2---:R-:W-:-:S05]  /*44f0*/  IMAD.U32 R0, RZ, RZ, UR6 ;  /* 0x00000006ff007e24 */ /* 0x004fca000f8e00ff */
[----:B------:R1:W-:Y:S01]  /*4500*/  @P0 ATOMS.AND RZ, [UR8+0x18], R0 ;  /* 0x00001800ffff098c */ /* 0x0003e2000a800008 */
[----:B------:R-:W-:Y:S05]  /*4510*/  BRA `(.L_x_85) ;  /* 0x0000000000147947 */ /* 0x000fea0003800000 */
.L_x_84:
[----:B------:R-:W-:Y:S02]  /*4520*/  MOV R2, 0x4540 ;  /* 0x0000454000027802 */ /* 0x000fe40000000f00 */
[----:B---3-5:R-:W-:Y:S05]  /*4530*/  CALL.REL.NOINC `($__internal_0_$__cuda_sm10x_tcgen05_guardrail_trap_col_being_dealloced_not_returned_by_alloc) ;  /* 0x0000005400f47944 */ /* 0x028fea0003c00000 */
[----:B------:R-:W-:Y:S05]  /*4540*/  BRA `(.L_x_85) ;  /* 0x0000000000087947 */ /* 0x000fea0003800000 */
.L_x_83:
[----:B------:R-:W-:Y:S02]  /*4550*/  MOV R2, 0x4570 ;  /* 0x0000457000027802 */ /* 0x000fe40000000f00 */
[----:B---3-5:R-:W-:Y:S05]  /*4560*/  CALL.REL.NOINC `($__internal_2_$__cuda_sm10x_tcgen05_guardrail_trap_unallocated_columns_being_dealloced) ;  /* 0x0000005800007944 */ /* 0x028fea0003c00000 */
.L_x_85:
[----:B------:R-:W-:Y:S01]  /*4570*/  NOP ;  /* 0x0000000000007918 */ /* 0x000fe20000000000 */
[----:B------:R-:W-:Y:S05]  /*4580*/  EXIT ;  /* 0x000000000000794d */ /* 0x000fea0003800000 */
.L_x_56:
[----:B------:R-:W-:-:S09]  /*4590*/  UISETP.NE.OR UP0, UPT, UR13, 0x3, !UP3 ;  /* 0x000000030d00788c */ /* 0x000fd2000df05670 */
[----:B------:R-:W-:Y:S05]  /*45a0*/  BRA.U UP0, `(.L_x_86) ;  /* 0x00000011005c7547 */ /* 0x000fea000b800000 */
[----:B------:R-:W1:Y:S01]  /*45b0*/  S2UR UR10, SR_CgaCtaId ;  /* 0x00000000000a79c3 */ /* 0x000e620000008800 */
[----:B------:R-:W2:Y:S01]  /*45c0*/  LDCU UR31, c[0x0][0x370] ;  /* 0x00006e00ff1f77ac */ /* 0x000ea20008000800 */
[----:B------:R-:W-:Y:S02]  /*45d0*/  HFMA2 R13, -RZ, RZ, 0, 0 ;  /* 0x00000000ff0d7431 */ /* 0x000fe400000001ff */
[----:B------:R-:W-:Y:S01]  /*45e0*/  IMAD.MOV.U32 R15, RZ, RZ, 0x1 ;  /* 0x00000001ff0f7424 */ /* 0x000fe200078e00ff */
[----:B------:R-:W-:Y:S01]  /*45f0*/  MOV R7, 0x2000 ;  /* 0x0000200000077802 */ /* 0x000fe20000000f00 */
[----:B------:R-:W2:Y:S01]  /*4600*/  LDCU.128 UR44, c[0x0][0xb10] ;  /* 0x00016200ff2c77ac */ /* 0x000ea20008000c00 */
[----:B------:R-:W-:Y:S01]  /*4610*/  IMAD.MOV.U32 R14, RZ, RZ, RZ ;  /* 0x000000ffff0e7224 */ /* 0x000fe200078e00ff */
[----:B------:R-:W3:Y:S01]  /*4620*/  LDC.64 R16, c[0x0][0x348] ;  /* 0x0000d200ff107b82 */ /* 0x000ee20000000a00 */
[----:B------:R-:W4:Y:S01]  /*4630*/  LDCU UR30, c[0x0][0x374] ;  /* 0x00006e80ff1e77ac */ /* 0x000f220008000800 */
[----:B------:R-:W1:Y:S06]  /*4640*/  LDCU UR15, c[0x0][0xb0c] ;  /* 0x00016180ff0f77ac */ /* 0x000e6c0008000800 */
[----:B------:R-:W3:Y:S01]  /*4650*/  LDC.64 R2, c[0x0][0x888] ;  /* 0x00022200ff027b82 */ /* 0x000ee20000000a00 */
[----:B------:R-:W3:Y:S01]  /*4660*/  LDCU UR49, c[0x0][0xb20] ;  /* 0x00016400ff3177ac */ /* 0x000ee20008000800 */
[----:B------:R-:W3:Y:S06]  /*4670*/  LDCU UR4, c[0x0][0xb30] ;  /* 0x00016600ff0477ac */ /* 0x000eec0008000800 */
[----:B------:R-:W3:Y:S01]  /*4680*/  LDC.64 R4, c[0x0][0x890] ;  /* 0x00022400ff047b82 */ /* 0x000ee20000000a00 */
[----:B------:R-:W-:Y:S01]  /*4690*/  UMOV UR21, 0x400 ;  /* 0x0000040000157882 */ /* 0x000fe20000000000 */
[----:B--2---:R-:W-:-:S02]  /*46a0*/  UIMAD.WIDE.U32 UR6, UR31, UR44, URZ ;  /* 0x0000002c1f0672a5 */ /* 0x004fc4000f8e00ff */
[----:B----4-:R-:W-:Y:S02]  /*46b0*/  UIMAD.WIDE.U32 UR8, UR30, UR47, URZ ;  /* 0x0000002f1e0872a5 */ /* 0x010fe4000f8e00ff */
[----:B-1----:R-:W-:Y:S02]  /*46c0*/  ULEA UR21, UR10, UR21, 0x18 ;  /* 0x000000150a157291 */ /* 0x002fe4000f8ec0ff */
[----:B------:R-:W-:Y:S02]  /*46d0*/  UPLOP3.LUT UP3, UPT, UPT, UPT, UPT, 0x40, 0x4 ;  /* 0x000000000004789c */ /* 0x000fe40003f6e870 */
[----:B------:R-:W-:Y:S02]  /*46e0*/  UIADD3 UR37, UPT, UPT, UR21, 0x68, URZ ;  /* 0x0000006815257890 */ /* 0x000fe4000fffe0ff */
[----:B------:R-:W-:Y:S02]  /*46f0*/  UIADD3 UR33, UPT, UPT, UR21, 0x50, URZ ;  /* 0x0000005015217890 */ /* 0x000fe4000fffe0ff */
[----:B------:R-:W-:-:S02]  /*4700*/  UIADD3 UR25, UPT, UPT, UR21, 0x58, URZ ;  /* 0x0000005815197890 */ /* 0x000fc4000fffe0ff */
[----:B------:R-:W-:Y:S01]  /*4710*/  UIADD3 UR17, UPT, UPT, UR21, 0x60, URZ ;  /* 0x0000006015117890 */ /* 0x000fe2000fffe0ff */
[----:B------:R-:W-:Y:S01]  /*4720*/  UMOV UR6, UR7 ;  /* 0x0000000700067c82 */ /* 0x000fe20008000000 */
[----:B------:R-:W-:Y:S01]  /*4730*/  UMOV UR41, UR9 ;  /* 0x0000000900297c82 */ /* 0x000fe20008000000 */
[----:B------:R-:W-:Y:S02]  /*4740*/  UISETP.GE.AND UP0, UPT, UR42, 0x1, UPT ;  /* 0x000000012a00788c */ /* 0x000fe4000bf06270 */
[----:B------:R-:W-:Y:S01]  /*4750*/  UISETP.NE.AND UP4, UPT, UR42, 0x1, UPT ;  /* 0x000000012a00788c */ /* 0x000fe2000bf85270 */
[----:B------:R-:W1:Y:S01]  /*4760*/  LDCU.64 UR22, c[0x0][0xb28] ;  /* 0x00016500ff1677ac */ /* 0x000e620008000a00 */
[----:B------:R-:W-:Y:S02]  /*4770*/  UISETP.NE.AND UP6, UPT, UR15, 0x1, UPT ;  /* 0x000000010f00788c */ /* 0x000fe4000bfc5270 */
[----:B------:R-:W-:Y:S02]  /*4780*/  UISETP.NE.AND UP5, UPT, UR46, 0x1, UPT ;  /* 0x000000012e00788c */ /* 0x000fe4000bfa5270 */
[----:B------:R-:W-:-:S02]  /*4790*/  UPRMT UR37, UR10, 0x654, UR37 ;  /* 0x000006540a257896 */ /* 0x000fc40008000025 */
[----:B------:R-:W-:Y:S02]  /*47a0*/  USHF.R.U32.HI UR43, URZ, UR45, UR6 ;  /* 0x0000002dff2b7299 */ /* 0x000fe40008011606 */
[----:B------:R-:W-:Y:S02]  /*47b0*/  UPRMT UR40, UR10, 0x654, UR33 ;  /* 0x000006540a287896 */ /* 0x000fe40008000021 */
[----:B------:R-:W-:Y:S02]  /*47c0*/  UPRMT UR39, UR10, 0x654, UR25 ;  /* 0x000006540a277896 */ /* 0x000fe40008000019 */
[----:B------:R-:W-:Y:S02]  /*47d0*/  UPRMT UR38, UR10, 0x654, UR17 ;  /* 0x000006540a267896 */ /* 0x000fe40008000011 */
[----:B---3--:R-:W-:Y:S02]  /*47e0*/  USHF.R.U32.HI UR41, URZ, UR49, UR41 ;  /* 0x00000031ff297299 */ /* 0x008fe40008011629 */
[----:B------:R-:W-:-:S11]  /*47f0*/  UISETP.NE.AND UP2, UPT, UR4, 0x1, UPT ;  /* 0x000000010400788c */ /* 0x000fd6000bf45270 */
.L_x_97:
[C---:B------:R-:W-:Y:S02]  /*4800*/  LEA R12, R14.reuse, UR21, 0x3 ;  /* 0x000000150e0c7c11 */ /* 0x040fe4000f8e18ff */
[----:B------:R-:W-:Y:S02]  /*4810*/  SHF.L.U32 R0, R13, 0x1f, RZ ;  /* 0x0000001f0d007819 */ /* 0x000fe400000006ff */
[----:B------:R-:W-:Y:S02]  /*4820*/  LEA R8, R14, UR21, 0x4 ;  /* 0x000000150e087c11 */ /* 0x000fe4000f8e20ff */
[----:B--2---:R-:W2:Y:S02]  /*4830*/  SYNCS.PHASECHK.TRANS64.TRYWAIT P0, [R12+URZ+0xa0], R0 ;  /* 0x0000a0000c0075a7 */ /* 0x004ea400080011ff */
[----:B--2---:R-:W-:Y:S05]  /*4840*/  @!P0 BRA `(.L_x_87) ;  /* 0x0000004c00e08947 */ /* 0x004fea0003800000 */
.L_x_182:
[----:B------:R-:W3:Y:S01]  /*4850*/  LDS.128 R8, [R8+0x130] ;  /* 0x0001300008087984 */ /* 0x000ee20000000c00 */
[----:B------:R-:W-:Y:S01]  /*4860*/  UISETP.GE.AND UP0, UPT, UR42, 0x1, UPT ;  /* 0x000000012a00788c */ /* 0x000fe2000bf06270 */
[----:B------:R-:W-:Y:S01]  /*4870*/  @!PT LDS RZ, [RZ] ;  /* 0x00000000fffff984 */ /* 0x000fe20000000800 */
[----:B------:R-:W-:Y:S01]  /*4880*/  @!PT LDS RZ, [RZ] ;  /* 0x00000000fffff984 */ /* 0x000fe20000000800 */
[----:B------:R-:W-:Y:S01]  /*4890*/  @!PT LDS RZ, [RZ] ;  /* 0x00000000fffff984 */ /* 0x000fe20000000800 */
[----:B------:R-:W-:Y:S01]  /*48a0*/  @!PT LDS RZ, [RZ] ;  /* 0x00000000fffff984 */ /* 0x000fe20000000800 */
[----:B------:R4:W-:Y:S06]  /*48b0*/  MEMBAR.ALL.CTA ;  /* 0x0000000000007992 */ /* 0x0009ec0000008000 */
[----:B----4-:R-:W4:Y:S01]  /*48c0*/  FENCE.VIEW.ASYNC.S ;  /* 0x00000000000073c6 */ /* 0x010f220000000000 */
[----:B---3--:R-:W-:Y:S11]  /*48d0*/  LOP3.LUT P0, RZ, R10, 0x1, RZ, 0xc0, !PT ;  /* 0x000000010aff7812 */ /* 0x008ff6000780c0ff */
[----:B------:R-:W-:Y:S02]  /*48e0*/  @!UPT UIADD3 URZ, UPT, UPT, URZ, URZ, URZ ;  /* 0x000000fffffff290 */ /* 0x000fe4000fffe0ff */
[----:B----4-:R-:W-:Y:S01]  /*48f0*/  VOTEU.ANY UP1, P0 ;  /* 0x0000000000ff7886 */ /* 0x010fe20000020100 */
[----:B------:R-:W-:Y:S11]  /*4900*/  PLOP3.LUT P0, PT, PT, PT, UP1, 0x80, 0x8 ;  /* 0x000000000008781c */ /* 0x000ff60003f0f018 */
[----:B------:R-:W-:Y:S02]  /*4910*/  @!UPT UIADD3 URZ, UPT, UPT, URZ, URZ, URZ ;  /* 0x000000fffffff290 */ /* 0x000fe4000fffe0ff */
[----:B--2---:R-:W-:Y:S02]  /*4920*/  @P0 SHF.R.U32.HI R0, RZ, 0x10, R9 ;  /* 0x00000010ff000819 */ /* 0x004fe40000011609 */
[----:B------:R-:W-:Y:S02]  /*4930*/  @P0 MOV R6, R8 ;  /* 0x0000000800060202 */ /* 0x000fe40000000f00 */
[----:B------:R-:W-:Y:S01]  /*4940*/  @P0 R2UR UR4, R0 ;  /* 0x00000000000402ca */ /* 0x000fe200000e0000 */
[----:B------:R-:W-:Y:S01]  /*4950*/  VIADD R0, R12, 0xb0 ;  /* 0x000000b00c007836 */ /* 0x000fe20000000000 */
[----:B------:R-:W-:Y:S02]  /*4960*/  @P0 LOP3.LUT R8, R9, 0xffff, RZ, 0xc0, !PT ;  /* 0x0000ffff09080812 */ /* 0x000fe400078ec0ff */
[----:B------:R-:W-:Y:S02]  /*4970*/  @P0 R2UR UR6, R6 ;  /* 0x00000000060602ca */ /* 0x000fe400000e0000 */
[----:B------:R-:W-:Y:S02]  /*4980*/  PRMT R0, RZ, 0x654, R0 ;  /* 0x00000654ff007816 */ /* 0x000fe40000000000 */
[----:B------:R-:W-:Y:S02]  /*4990*/  @P0 R2UR UR5, R8 ;  /* 0x00000000080502ca */ /* 0x000fe400000e0000 */
[----:B------:R2:W-:Y:S03]  /*49a0*/  SYNCS.ARRIVE.TRANS64.RED.A1T0 RZ, [R0+URZ], RZ ;  /* 0x000000ff00ff79a7 */ /* 0x0005e600081004ff */
[----:B------:R-:W-:Y:S04]  /*49b0*/  @UP1 UMOV UR29, UR4 ;  /* 0x00000004001d1c82 */ /* 0x000fe80008000000 */
[----:B------:R-:W-:Y:S04]  /*49c0*/  @UP1 UMOV UR14, UR6 ;  /* 0x00000006000e1c82 */ /* 0x000fe80008000000 */
[----:B------:R-:W-:Y:S01]  /*49d0*/  @UP1 UMOV UR13, UR5 ;  /* 0x00000005000d1c82 */ /* 0x000fe20008000000 */
[----:B------:R-:W-:Y:S05]  /*49e0*/  BRA.U !UP0, `(.L_x_88) ;  /* 0x0000000108a47547 */ /* 0x000fea000b800000 */
[----:B------:R-:W-:Y:S02]  /*49f0*/  UIMAD.WIDE.U32 UR18, UR13, UR47, URZ ;  /* 0x0000002f0d1272a5 */ /* 0x000fe4000f8e00ff */
[----:B------:R-:W-:Y:S02]  /*4a00*/  UIMAD.WIDE.U32 UR26, UR14, UR44, URZ ;  /* 0x0000002c0e1a72a5 */ /* 0x000fe4000f8e00ff */
[----:B------:R-:W-:Y:S02]  /*4a10*/  USEL UR4, UR30, UR41, !UP5 ;  /* 0x000000291e047287 */ /* 0x000fe4000e800000 */
[----:B------:R-:W-:Y:S02]  /*4a20*/  USEL UR7, UR31, UR43, !UP6 ;  /* 0x0000002b1f077287 */ /* 0x000fe4000f000000 */
[----:B-1----:R-:W-:Y:S02]  /*4a30*/  UIMAD.WIDE.U32 UR8, UR4, UR22, URZ ;  /* 0x00000016040872a5 */ /* 0x002fe4000f8e00ff */
[----:B------:R-:W-:Y:S01]  /*4a40*/  UIMAD.WIDE.U32 UR10, UR7, UR22, URZ ;  /* 0x00000016070a72a5 */ /* 0x000fe2000f8e00ff */
[----:B------:R-:W-:Y:S02]  /*4a50*/  UMOV UR5, UR19 ;  /* 0x0000001300057c82 */ /* 0x000fe40008000000 */
[----:B------:R-:W-:Y:S03]  /*4a60*/  USHF.R.U32.HI UR6, URZ, UR49, UR5 ;  /* 0x00000031ff067299 */ /* 0x000fe60008011605 */
[----:B------:R-:W-:Y:S01]  /*4a70*/  UMOV UR5, UR27 ;  /* 0x0000001b00057c82 */ /* 0x000fe20008000000 */
[----:B------:R-:W-:Y:S02]  /*4a80*/  USEL UR6, UR13, UR6, !UP5 ;  /* 0x000000060d067287 */ /* 0x000fe4000e800000 */
[----:B------:R-:W-:Y:S03]  /*4a90*/  USHF.R.U32.HI UR12, URZ, UR45, UR5 ;  /* 0x0000002dff0c7299 */ /* 0x000fe60008011605 */
[----:B------:R-:W-:Y:S02]  /*4aa0*/  UMOV UR5, UR9 ;  /* 0x0000000900057c82 */ /* 0x000fe40008000000 */
[----:B------:R-:W-:Y:S03]  /*4ab0*/  @UP4 USHF.R.U32.HI UR4, URZ, UR23, UR5 ;  /* 0x00000017ff044299 */ /* 0x000fe60008011605 */
[----:B------:R-:W-:Y:S01]  /*4ac0*/  UMOV UR5, UR11 ;  /* 0x0000000b00057c82 */ /* 0x000fe20008000000 */
[----:B------:R-:W-:Y:S02]  /*4ad0*/  UIMAD UR4, UR42, UR4, URZ ;  /* 0x000000042a0472a4 */ /* 0x000fe4000f8e02ff */
[----:B------:R-:W-:Y:S02]  /*4ae0*/  @UP4 USHF.R.U32.HI UR7, URZ, UR23, UR5 ;  /* 0x00000017ff074299 */ /* 0x000fe40008011605 */
[----:B------:R-:W-:Y:S02]  /*4af0*/  UIMAD.WIDE.U32 UR10, UR6, UR22, URZ ;  /* 0x00000016060a72a5 */ /* 0x000fe4000f8e00ff */
[----:B------:R-:W-:Y:S02]  /*4b00*/  USEL UR5, UR14, UR12, !UP6 ;  /* 0x0000000c0e057287 */ /* 0x000fe4000f000000 */
[----:B------:R-:W-:Y:S02]  /*4b10*/  UIMAD UR8, UR42, UR7, URZ ;  /* 0x000000072a0872a4 */ /* 0x000fe4000f8e02ff */
[----:B------:R-:W-:Y:S03]  /*4b20*/  UISETP.GE.AND UP0, UPT, UR6, UR4, UPT ;  /* 0x000000040600728c */ /* 0x000fe6000bf06270 */
[----:B------:R-:W-:Y:S01]  /*4b30*/  UMOV UR4, UR11 ;  /* 0x0000000b00047c82 */ /* 0x000fe20008000000 */
[----:B------:R-:W-:Y:S02]  /*4b40*/  UISETP.GE.OR UP0, UPT, UR5, UR8, UP0 ;  /* 0x000000080500728c */ /* 0x000fe40008706670 */
[----:B------:R-:W-:Y:S02]  /*4b50*/  USHF.R.U32.HI UR4, URZ, UR23, UR4 ;  /* 0x00000017ff047299 */ /* 0x000fe40008011604 */
[----:B------:R-:W-:Y:S02]  /*4b60*/  UIMAD.WIDE.U32 UR8, UR5, UR22, URZ ;  /* 0x00000016050872a5 */ /* 0x000fe4000f8e00ff */
[----:B------:R-:W-:Y:S04]  /*4b70*/  USEL UR10, UR6, UR4, !UP4 ;  /* 0x00000004060a7287 */ /* 0x000fe8000e000000 */
[----:B------:R-:W-:Y:S01]  /*4b80*/  UIADD3 UR11, UPT, UPT, -UR10, URZ, URZ ;  /* 0x000000ff0a0b7290 */ /* 0x000fe2000fffe1ff */
[----:B------:R-:W-:Y:S02]  /*4b90*/  @!UP0 UMOV UR4, UR9 ;  /* 0x0000000900048c82 */ /* 0x000fe40008000000 */
[----:B------:R-:W-:Y:S02]  /*4ba0*/  @!UP0 USHF.R.U32.HI UR4, URZ, UR23, UR4 ;  /* 0x00000017ff048299 */ /* 0x000fe40008011604 */
[----:B------:R-:W-:Y:S02]  /*4bb0*/  UIMAD UR8, UR42, UR11, UR6 ;  /* 0x0000000b2a0872a4 */ /* 0x000fe4000f8e0206 */
[----:B------:R-:W-:Y:S04]  /*4bc0*/  @!UP0 USEL UR4, UR5, UR4, !UP4 ;  /* 0x0000000405048287 */ /* 0x000fe8000e000000 */
[----:B------:R-:W-:Y:S02]  /*4bd0*/  @!UP0 UIMAD UR8, UR7, UR8, UR4 ;  /* 0x00000008070882a4 */ /* 0x000fe4000f8e0204 */
[----:B------:R-:W-:Y:S02]  /*4be0*/  @!UP0 UIADD3 UR9, UPT, UPT, UR10, -UR4, URZ ;  /* 0x800000040a098290 */ /* 0x000fe4000fffe0ff */
[----:B------:R-:W-:Y:S02]  /*4bf0*/  UIADD3 UR4, UPT, UPT, -UR5, URZ, URZ ;  /* 0x000000ff05047290 */ /* 0x000fe4000fffe1ff */
[----:B------:R-:W-:Y:S02]  /*4c00*/  UIADD3 UR7, UPT, UPT, -UR6, URZ, URZ ;  /* 0x000000ff06077290 */ /* 0x000fe4000fffe1ff */
[----:B------:R-:W-:Y:S02]  /*4c10*/  @!UP0 UIMAD UR6, UR9, UR42, UR5 ;  /* 0x0000002a090682a4 */ /* 0x000fe4000f8e0205 */
[----:B------:R-:W-:Y:S02]  /*4c20*/  UIMAD UR14, UR15, UR4, UR14 ;  /* 0x000000040f0e72a4 */ /* 0x000fe4000f8e020e */
[----:B------:R-:W-:Y:S01]  /*4c30*/  UIMAD UR13, UR46, UR7, UR13 ;  /* 0x000000072e0d72a4 */ /* 0x000fe2000f8e020d */
[----:B------:R-:W-:Y:S02]  /*4c40*/  @!UP0 UMOV UR5, UR8 ;  /* 0x0000000800058c82 */ /* 0x000fe40008000000 */
[----:B------:R-:W-:Y:S02]  /*4c50*/  UIMAD UR14, UR5, UR15, UR14 ;  /* 0x0000000f050e72a4 */ /* 0x000fe4000f8e020e */
[----:B------:R-:W-:Y:S11]  /*4c60*/  UIMAD UR13, UR6, UR46, UR13 ;  /* 0x0000002e060d72a4 */ /* 0x000ff6000f8e020d */
[----:B------:R-:W-:Y:S01]  /*4c70*/  @!UPT UIADD3 URZ, UPT, UPT, URZ, URZ, URZ ;  /* 0x000000fffffff290 */ /* 0x000fe2000fffe0ff */
.L_x_88:
[----:B------:R-:W3:Y:S01]  /*4c80*/  @!UP2 LDCU.128 UR8, c[0x0][0xb10] ;  /* 0x00016200ff08a7ac */ /* 0x000ee20008000c00 */
[C---:B------:R-:W-:Y:S02]  /*4c90*/  ISETP.NE.U32.AND P1, PT, R4.reuse, RZ, PT ;  /* 0x000000ff0400720c */ /* 0x040fe40003f25070 */
[----:B------:R-:W-:Y:S02]  /*4ca0*/  ISETP.NE.U32.AND P0, PT, R4, RZ, PT ;  /* 0x000000ff0400720c */ /* 0x000fe40003f05070 */
[C---:B------:R-:W-:Y:S02]  /*4cb0*/  ISETP.NE.AND.EX P1, PT, R5.reuse, RZ, PT, P1 ;  /* 0x000000ff0500720c */ /* 0x040fe40003f25310 */
[----:B------:R-:W-:Y:S01]  /*4cc0*/  ISETP.NE.AND.EX P0, PT, R5, RZ, PT, P0 ;  /* 0x000000ff0500720c */ /* 0x000fe20003f05300 */
[----:B------:R-:W4:Y:S01]  /*4cd0*/  @!UP2 LDCU UR5, c[0x0][0xb0c] ;  /* 0x00016180ff05a7ac */ /* 0x000f220008000800 */
[----:B------:R-:W-:Y:S01]  /*4ce0*/  SHF.L.U32 R9, R15, 0x1f, RZ ;  /* 0x0000001f0f097819 */ /* 0x000fe200000006ff */
[----:B------:R-:W-:Y:S02]  /*4cf0*/  USHF.L.U32 UR35, UR16, 0x7, URZ ;  /* 0x0000000710237899 */ /* 0x000fe400080006ff */
[----:B------:R-:W-:Y:S02]  /*4d00*/  USHF.L.U32 UR34, UR20, 0x6, URZ ;  /* 0x0000000614227899 */ /* 0x000fe400080006ff */
[----:B---3--:R-:W-:Y:S07]  /*4d10*/  UIMAD.WIDE.U32 UR6, UR14, UR8, URZ ;  /* 0x000000080e0672a5 */ /* 0x008fee000f8e00ff */
[----:B------:R-:W-:Y:S01]  /*4d20*/  @!UP2 UMOV UR4, UR7 ;  /* 0x000000070004ac82 */ /* 0x000fe20008000000 */
[----:B----4-:R-:W-:Y:S02]  /*4d30*/  @!UP2 UISETP.NE.AND UP0, UPT, UR5, 0x1, UPT ;  /* 0x000000010500a88c */ /* 0x010fe4000bf05270 */
[----:B------:R-:W-:Y:S02]  /*4d40*/  @!UP2 USHF.R.U32.HI UR4, URZ, UR9, UR4 ;  /* 0x00000009ff04a299 */ /* 0x000fe40008011604 */
[----:B------:R-:W-:Y:S02]  /*4d50*/  UIMAD.WIDE.U32 UR6, UR13, UR11, URZ ;  /* 0x0000000b0d0672a5 */ /* 0x000fe4000f8e00ff */
[----:B------:R-:W-:Y:S02]  /*4d60*/  @!UP2 USEL UR8, UR14, UR4, !UP0 ;  /* 0x000000040e08a287 */ /* 0x000fe4000c000000 */
[----:B------:R-:W-:Y:S03]  /*4d70*/  @!UP2 UISETP.NE.AND UP0, UPT, UR10, 0x1, UPT ;  /* 0x000000010a00a88c */ /* 0x000fe6000bf05270 */
[----:B------:R-:W-:Y:S02]  /*4d80*/  @!UP2 UMOV UR6, UR7 ;  /* 0x000000070006ac82 */ /* 0x000fe40008000000 */
[----:B------:R-:W3:Y:S02]  /*4d90*/  @!UP2 LDCU UR4, c[0x0][0xb20] ;  /* 0x00016400ff04a7ac */ /* 0x000ee40008000800 */
[----:B---3--:R-:W-:Y:S04]  /*4da0*/  @!UP2 USHF.R.U32.HI UR6, URZ, UR4, UR6 ;  /* 0x00000004ff06a299 */ /* 0x008fe80008011606 */
[----:B------:R-:W-:Y:S04]  /*4db0*/  @!UP2 USEL UR6, UR13, UR6, !UP0 ;  /* 0x000000060d06a287 */ /* 0x000fe8000c000000 */
[----:B------:R-:W-:Y:S02]  /*4dc0*/  @!UP2 UIADD3 UR4, UPT, UPT, -UR8, UR6, URZ ;  /* 0x000000060804a290 */ /* 0x000fe4000fffe1ff */
[----:B------:R-:W-:Y:S02]  /*4dd0*/  @!UP2 UIADD3 UR6, UPT, UPT, UR8, -UR6, URZ ;  /* 0x800000060806a290 */ /* 0x000fe4000fffe0ff */
[----:B------:R-:W-:Y:S02]  /*4de0*/  @!UP2 UIMAD UR14, UR4, UR5, UR14 ;  /* 0x00000005040ea2a4 */ /* 0x000fe4000f8e020e */
[----:B------:R-:W-:Y:S01]  /*4df0*/  @!UP2 UIMAD UR13, UR6, UR10, UR13 ;  /* 0x0000000a060da2a4 */ /* 0x000fe2000f8e020d */
[----:B------:R-:W-:Y:S11]  /*4e00*/  BRA.U UP3, `(.L_x_89) ;  /* 0x0000000103107547 */ /* 0x000ff6000b800000 */
[----:B------:R-:W-:Y:S04]  /*4e10*/  MOV R6, UR48 ;  /* 0x0000003000067c02 */ /* 0x000fe80008000f00 */
[----:B------:R-:W-:Y:S04]  /*4e20*/  SHF.L.U32 R6, R6, 0x1f, RZ ;  /* 0x0000001f06067819 */ /* 0x000fe800000006ff */
[----:B------:R-:W3:Y:S02]  /*4e30*/  SYNCS.PHASECHK.TRANS64.TRYWAIT P2, [UR21+0x98], R6 ;  /* 0x00009806ff0075a7 */ /* 0x000ee40008041115 */
[----:B---3--:R-:W-:Y:S05]  /*4e40*/  @!P2 BRA `(.L_x_90) ;  /* 0x000000480074a947 */ /* 0x008fea0003800000 */
.L_x_89:
[----:B------:R-:W-:Y:S05]  /*4e50*/  @!P1 BRA `(.L_x_91) ;  /* 0x0000000000309947 */ /* 0x000fea0003800000 */
[----:B------:R-:W-:Y:S01]  /*4e60*/  ISETP.NE.U32.AND P1, PT, R2, RZ, PT ;  /* 0x000000ff0200720c */ /* 0x000fe20003f25070 */
[----:B------:R-:W3:Y:S01]  /*4e70*/  LDCU.64 UR4, c[0x0][0x358] ;  /* 0x00006b00ff0477ac */ /* 0x000ee20008000a00 */
[----:B------:R-:W-:Y:S02]  /*4e80*/  IMAD.MOV.U32 R52, RZ, RZ, 0x1 ;  /* 0x00000001ff347424 */ /* 0x000fe400078e00ff */
[----:B------:R-:W-:Y:S11]  /*4e90*/  ISETP.NE.AND.EX P1, PT, R3, RZ, PT, P1 ;  /* 0x000000ff0300720c */ /* 0x000ff60003f25310 */
[----:B------:R-:W-:Y:S02]  /*4ea0*/  @!UPT UIADD3 URZ, UPT, UPT, URZ, URZ, URZ ;  /* 0x000000fffffff290 */ /* 0x000fe4000fffe0ff */
[----:B------:R-:W4:Y:S01]  /*4eb0*/  @P1 LDC.64 R10, c[0x0][0x888] ;  /* 0x00022200ff0a1b82 */ /* 0x000f220000000a00 */
[----:B--2---:R-:W-:Y:S04]  /*4ec0*/  @P1 IMAD R0, R4, UR36, RZ ;  /* 0x0000002404001c24 */ /* 0x004fe8000f8e02ff */
[----:B----4-:R-:W-:Y:S04]  /*4ed0*/  @P1 IMAD.WIDE R10, R0, 0x4, R10 ;  /* 0x00000004000a1825 */ /* 0x010fe800078e020a */
[----:B------:R-:W-:Y:S01]  /*4ee0*/  HFMA2 R0, -RZ, RZ, 0, 5.9604644775390625e-08 ;  /* 0x00000001ff007431 */ /* 0x000fe200000001ff */
[----:B---3-5:R3:W5:Y:S04]  /*4ef0*/  @P1 LDG.E R27, desc[UR4][R10.64] ;  /* 0x000000040a1b1981 */ /* 0x028768000c1e1900 */
[----:B------:R-:W-:Y:S01]  /*4f00*/  @!P1 PRMT R52, R0, 0x7610, R52 ;  /* 0x0000761000349816 */ /* 0x000fe20000000034 */
[----:B---3--:R-:W4:Y:S06]  /*4f10*/  @!P1 LDC R27, c[0x0][0x880] ;  /* 0x00022000ff1b9b82 */ /* 0x008f2c0000000800 */
.L_x_91:
[----:B----45:R-:W-:Y:S01]  /*4f20*/  @!P0 FSETP.EQ.AND P1, PT, R27, RZ, PT ;  /* 0x000000ff1b00820b */ /* 0x030fe20003f22000 */
[----:B------:R-:W-:Y:S01]  /*4f30*/  @!UPT UIADD3 URZ, UPT, UPT, URZ, URZ, URZ ;  /* 0x000000fffffff290 */ /* 0x000fe2000fffe0ff */
[----:B------:R-:W-:Y:S11]  /*4f40*/  @!P0 BRA `(.L_x_92) ;  /* 0x0000000000188947 */ /* 0x000ff60003800000 */
[----:B------:R-:W-:Y:S02]  /*4f50*/  LOP3.LUT P0, RZ, R52, 0xff, RZ, 0xc0, !PT ;  /* 0x000000ff34ff7812 */ /* 0x000fe4000780c0ff */
[----:B------:R-:W-:Y:S04]  /*4f60*/  ISETP.NE.U32.AND P1, PT, R2, RZ, PT ;  /* 0x000000ff0200720c */ /* 0x000fe80003f25070 */
[----:B------:R-:W-:Y:S04]  /*4f70*/  ISETP.NE.AND.EX P1, PT, R3, RZ, PT, P1 ;  /* 0x000000ff0300720c */ /* 0x000fe80003f25310 */
[----:B------:R-:W-:Y:S03]  /*4f80*/  PLOP3.LUT P1, PT, P1, PT, PT, 0x8, 0x80 ;  /* 0x000000000080781c */ /* 0x000fe60000f2e170 */
[----:B------:R-:W-:Y:S11]  /*4f90*/  @P0 FSETP.EQ.AND P1, PT, R27, RZ, PT ;  /* 0x000000ff1b00020b */ /* 0x000ff60003f22000 */
[----:B------:R-:W-:Y:S02]  /*4fa0*/  @!UPT UIADD3 URZ, UPT, UPT, URZ, URZ, URZ ;  /* 0x000000fffffff290 */ /* 0x000fe4000fffe0ff */
.L_x_92:
[----:B------:R-:W3:Y:S01]  /*4fb0*/  SYNCS.PHASECHK.TRANS64.TRYWAIT P2, [UR21+0x70], R9 ;  /* 0x00007009ff0075a7 */ /* 0x000ee20008041115 */
[----:B------:R-:W-:Y:S04]  /*4fc0*/  ELECT P0, URZ, PT ;  /* 0x0000000000ff782f */ /* 0x000fe80003800000 */
[----:B------:R-:W-:Y:S11]  /*4fd0*/  PLOP3.LUT P1, PT, P1, P0, PT, 0xf2, 0x2f ;  /* 0x00000000002f781c */ /* 0x000ff60000f21e72 */
[----:B------:R-:W-:Y:S02]  /*4fe0*/  @!UPT UIADD3 URZ, UPT, UPT, URZ, URZ, URZ ;  /* 0x000000fffffff290 */ /* 0x000fe4000fffe0ff */
[----:B------:R-:W-:Y:S05]  /*4ff0*/  @!P1 IADD3 R8, P0, PT, R16, 0x580, RZ ;  /* 0x0000058010089810 */ /* 0x000fea0007f1e0ff */
[----:B--2---:R-:W-:Y:S01]  /*5000*/  @!P1 IMAD.X R6, RZ, RZ, R17, P0 ;  /* 0x000000ffff069224 */ /* 0x004fe200000e0611 */
[----:B---3--:R-:W-:Y:S07]  /*5010*/  @!P2 BRA `(.L_x_93) ;  /* 0x000000480018a947 */ /* 0x008fee0003800000 */
.L_x_185:
[----:B------:R-:W-:Y:S01]  /*5020*/  @!P1 R2UR UR5, R8 ;  /* 0x00000000080592ca */ /* 0x000fe200000e0000 */
[----:B------:R-:W-:Y:S01]  /*5030*/  VOTEU.ALL UP0, P1 ;  /* 0x0000000000ff7886 */ /* 0x000fe20000800000 */
[----:B------:R-:W-:Y:S01]  /*5040*/  @!P1 R2UR UR4, R6 ;  /* 0x00000000060492ca */ /* 0x000fe200000e0000 */
[----:B--2---:R-:W-:Y:S01]  /*5050*/  @!P1 IMAD.MOV.U32 R0, RZ, RZ, 0x2000 ;  /* 0x00002000ff009424 */ /* 0x004fe200078e00ff */
[----:B------:R-:W-:Y:S01]  /*5060*/  UMOV UR6, 0x0 ;  /* 0x0000000000067882 */ /* 0x000fe20000000000 */
[----:B------:R-:W-:Y:S01]  /*5070*/  UMOV UR7, 0x10000000 ;  /* 0x1000000000077882 */ /* 0x000fe20000000000 */
[----:B------:R-:W-:Y:S01]  /*5080*/  @!UP0 UIADD3 UR32, UPT, UPT, UR21, 0x200, URZ ;  /* 0x0000020015208890 */ /* 0x000fe2000fffe0ff */
[----:B------:R-:W-:Y:S01]  /*5090*/  @!P1 IADD3 R8, P0, PT, R16, 0x580, RZ ;  /* 0x0000058010089810 */ /* 0x000fe20007f1e0ff */
[----:B------:R-:W-:Y:S04]  /*50a0*/  VOTEU.ALL UP0, P1 ;  /* 0x0000000000ff7886 */ /* 0x000fe80000800000 */
[----:B------:R-:W-:Y:S02]  /*50b0*/  @!P1 IMAD.X R6, RZ, RZ, R17, P0 ;  /* 0x000000ffff069224 */ /* 0x000fe400000e0611 */
[----:B------:R-:W-:Y:S02]  /*50c0*/  IMAD.U32 R10, RZ, RZ, UR5 ;  /* 0x00000005ff0a7e24 */ /* 0x000fe4000f8e00ff */
[----:B------:R-:W-:Y:S03]  /*50d0*/  IMAD.U32 R11, RZ, RZ, UR4 ;  /* 0x00000004ff0b7e24 */ /* 0x000fe6000f8e00ff */
[----:B------:R-:W-:Y:S02]  /*50e0*/  @!P1 R2UR UR4, R10 ;  /* 0x000000000a0492ca */ /* 0x000fe400000e0000 */
[----:B------:R-:W-:Y:S11]  /*50f0*/  @!P1 R2UR UR5, R11 ;  /* 0x000000000b0592ca */ /* 0x000ff600000e0000 */
[----:B------:R-:W-:Y:S02]  /*5100*/  @!UPT UIADD3 URZ, UPT, UPT, URZ, URZ, URZ ;  /* 0x000000fffffff290 */ /* 0x000fe4000fffe0ff */
[----:B------:R2:W-:Y:S01]  /*5110*/  @!UP0 UTMALDG.3D [UR32], [UR4], desc[UR6] ;  /* 0x00000620040085b4 */ /* 0x0005e20008011000 */
[----:B------:R2:W-:Y:S01]  /*5120*/  @!P1 SYNCS.ARRIVE.TRANS64.RED.A0TR RZ, [UR21+0x50], R0 ;  /* 0x00005000ffff99a7 */ /* 0x0005e20008300415 */
[----:B------:R-:W-:Y:S01]  /*5130*/  SYNCS.ARRIVE.TRANS64.RED.A1T0 RZ, [UR40], RZ ;  /* 0x000000ffffff79a7 */ /* 0x000fe20008100428 */
[----:B------:R-:W3:Y:S02]  /*5140*/  SYNCS.PHASECHK.TRANS64.TRYWAIT P2, [UR21+0x78], R9 ;  /* 0x00007809ff0075a7 */ /* 0x000ee40008041115 */
[----:B--23--:R-:W-:Y:S05]  /*5150*/  @!P2 BRA `(.L_x_94) ;  /* 0x0000004400e0a947 */ /* 0x00cfea0003800000 */
.L_x_187:
        /* <DEDUP_REMOVED lines=8> */
[----:B------:R-:W-:Y:S01]  /*51e0*/  @!UP0 UIADD3 UR24, UPT, UPT, UR21, 0x2200, URZ ;  /* 0x0000220015188890 */ /* 0x000fe2000fffe0ff */
[----:B------:R-:W-:Y:S01]  /*51f0*/  VOTEU.ALL UP0, P1 ;  /* 0x0000000000ff7886 */ /* 0x000fe20000800000 */
[----:B------:R-:W-:Y:S01]  /*5200*/  UMOV UR27, UR35 ;  /* 0x00000023001b7c82 */ /* 0x000fe20008000000 */
[----:B------:R-:W-:Y:S02]  /*5210*/  UMOV UR28, UR36 ;  /* 0x00000024001c7c82 */ /* 0x000fe40008000000 */
[----:B------:R-:W-:Y:S02]  /*5220*/  IMAD.U32 R10, RZ, RZ, UR5 ;  /* 0x00000005ff0a7e24 */ /* 0x000fe4000f8e00ff */
[----:B------:R-:W-:Y:S02]  /*5230*/  IMAD.U32 R11, RZ, RZ, UR4 ;  /* 0x00000004ff0b7e24 */ /* 0x000fe4000f8e00ff */
[----:B------:R-:W-:Y:S01]  /*5240*/  @!P1 IMAD.X R6, RZ, RZ, R17, P0 ;  /* 0x000000ffff069224 */ /* 0x000fe200000e0611 */
        /* <DEDUP_REMOVED lines=8> */
.L_x_189:
[----:B------:R-:W-:Y:S01]  /*52d0*/  @!P1 R2UR UR5, R8 ;  /* 0x00000000080592ca */ /* 0x000fe200000e0000 */
[----:B------:R-:W-:Y:S01]  /*52e0*/  VOTEU.ALL UP0, P1 ;  /* 0x0000000000ff7886 */ /* 0x000fe20000800000 */
[----:B------:R-:W-:Y:S01]  /*52f0*/  @!P1 R2UR UR4, R6 ;  /* 0x00000000060492ca */ /* 0x000fe200000e0000 */
[----:B--2---:R-:W-:Y:S01]  /*5300*/  @!P1 IMAD.MOV.U32 R0, RZ, RZ, 0x2000 ;  /* 0x00002000ff009424 */ /* 0x004fe200078e00ff */
[----:B------:R-:W-:Y:S01]  /*5310*/  UMOV UR6, 0x0 ;  /* 0x0000000000067882 */ /* 0x000fe20000000000 */
[----:B------:R-:W-:Y:S01]  /*5320*/  UMOV UR7, 0x10000000 ;  /* 0x1000000000077882 */ /* 0x000fe20000000000 */
[----:B------:R-:W-:Y:S01]  /*5330*/  @!UP0 UIADD3 UR18, UPT, UPT, UR34, 0x20, URZ ;  /* 0x0000002022128890 */ /* 0x000fe2000fffe0ff */
[----:B------:R-:W-:Y:S01]  /*5340*/  VIADD R14, R14, 0x1 ;  /* 0x000000010e0e7836 */ /* 0x000fe20000000000 */
[----:B------:R-:W-:Y:S01]  /*5350*/  @!UP0 UIADD3 UR16, UPT, UPT, UR21, 0x4200, URZ ;  /* 0x0000420015108890 */ /* 0x000fe2000fffe0ff */
[----:B------:R-:W-:Y:S01]  /*5360*/  VOTEU.ALL UP0, P1 ;  /* 0x0000000000ff7886 */ /* 0x000fe20000800000 */
[----:B------:R-:W-:Y:S01]  /*5370*/  UMOV UR19, UR35 ;  /* 0x0000002300137c82 */ /* 0x000fe20008000000 */
[----:B------:R-:W-:Y:S02]  /*5380*/  UMOV UR20, UR36 ;  /* 0x0000002400147c82 */ /* 0x000fe40008000000 */
        /* <DEDUP_REMOVED lines=10> */
.L_x_191:
[----:B------:R-:W-:Y:S01]  /*5430*/  @!P1 IADD3 R6, P0, PT, R16, 0x580, RZ ;  /* 0x0000058010069810 */ /* 0x000fe20007f1e0ff */
[----:B------:R-:W-:Y:S01]  /*5440*/  VOTEU.ALL UP0, P1 ;  /* 0x0000000000ff7886 */ /* 0x000fe20000800000 */
[----:B------:R-:W-:Y:S01]  /*5450*/  UMOV UR6, 0x0 ;  /* 0x0000000000067882 */ /* 0x000fe20000000000 */
[----:B------:R-:W-:Y:S01]  /*5460*/  UMOV UR7, 0x10000000 ;  /* 0x1000000000077882 */ /* 0x000fe20000000000 */
[----:B------:R-:W-:Y:S01]  /*5470*/  @!P1 R2UR UR5, R6 ;  /* 0x00000000060592ca */ /* 0x000fe200000e0000 */
[----:B--2---:R-:W-:Y:S01]  /*5480*/  @!P1 IMAD.X R0, RZ, RZ, R17, P0 ;  /* 0x000000ffff009224 */ /* 0x004fe200000e0611 */
[----:B------:R-:W-:Y:S01]  /*5490*/  @!UP0 UIADD3 UR10, UPT, UPT, UR34, 0x30, URZ ;  /* 0x00000030220a8890 */ /* 0x000fe2000fffe0ff */
[----:B------:R-:W-:Y:S01]  /*54a0*/  R2UR UR18, R54 ;  /* 0x00000000361272ca */ /* 0x000fe200000e0000 */
[----:B------:R-:W-:Y:S01]  /*54b0*/  @!UP0 UIADD3 UR8, UPT, UPT, UR21, 0x6200, URZ ;  /* 0x0000620015088890 */ /* 0x000fe2000fffe0ff */
[----:B------:R-:W-:Y:S01]  /*54c0*/  R2UR UR16, R55 ;  /* 0x00000000371072ca */ /* 0x000fe200000e0000 */
[----:B------:R-:W-:Y:S01]  /*54d0*/  @!UP0 UIADD3 UR9, UPT, UPT, UR21, 0x68, URZ ;  /* 0x0000006815098890 */ /* 0x000fe2000fffe0ff */
[----:B------:R-:W-:Y:S01]  /*54e0*/  @!P1 R2UR UR4, R0 ;  /* 0x00000000000492ca */ /* 0x000fe200000e0000 */
[----:B------:R-:W-:Y:S01]  /*54f0*/  VOTEU.ALL UP0, P1 ;  /* 0x0000000000ff7886 */ /* 0x000fe20000800000 */
[----:B------:R-:W-:Y:S01]  /*5500*/  UMOV UR11, UR35 ;  /* 0x00000023000b7c82 */ /* 0x000fe20008000000 */
[----:B------:R-:W-:Y:S01]  /*5510*/  UMOV UR12, UR36 ;  /* 0x00000024000c7c82 */ /* 0x000fe20008000000 */
[C---:B------:R-:W-:Y:S01]  /*5520*/  ISETP.NE.AND P0, PT, R14.reuse, 0x2, PT ;  /* 0x000000020e00780c */ /* 0x040fe20003f05270 */
[----:B------:R-:W-:Y:S01]  /*5530*/  UPLOP3.LUT UP3, UPT, UPT, UPT, UPT, 0x80, 0x8 ;  /* 0x000000000008789c */ /* 0x000fe20003f6f070 */
[----:B------:R-:W-:Y:S01]  /*5540*/  IMAD.U32 R8, RZ, RZ, UR5 ;  /* 0x00000005ff087e24 */ /* 0x000fe2000f8e00ff */
[----:B------:R-:W-:Y:S01]  /*5550*/  LOP3.LUT R15, R15, 0x1, RZ, 0x3c, !PT ;  /* 0x000000010f0f7812 */ /* 0x000fe200078e3cff */
[----:B------:R-:W-:Y:S01]  /*5560*/  UMOV UR36, UR29 ;  /* 0x0000001d00247c82 */ /* 0x000fe20008000000 */
[----:B------:R-:W-:Y:S01]  /*5570*/  SEL R0, RZ, 0x1, P0 ;  /* 0x00000001ff007807 */ /* 0x000fe20000000000 */
[----:B------:R-:W-:Y:S01]  /*5580*/  UIADD3 UR20, UPT, UPT, UR13, UR18, URZ ;  /* 0x000000120d147290 */ /* 0x000fe2000fffe0ff */
[----:B------:R-:W-:Y:S01]  /*5590*/  SEL R14, R14, RZ, P0 ;  /* 0x000000ff0e0e7207 */ /* 0x000fe20000000000 */
[----:B------:R-:W-:Y:S01]  /*55a0*/  UIADD3 UR16, UPT, UPT, UR14, UR16, URZ ;  /* 0x000000100e107290 */ /* 0x000fe2000fffe0ff */
[----:B------:R-:W-:Y:S01]  /*55b0*/  IMAD.U32 R9, RZ, RZ, UR4 ;  /* 0x00000004ff097e24 */ /* 0x000fe2000f8e00ff */
[----:B------:R-:W-:Y:S02]  /*55c0*/  @!P1 R2UR UR4, R8 ;  /* 0x00000000080492ca */ /* 0x000fe400000e0000 */
[----:B------:R-:W-:Y:S02]  /*55d0*/  LOP3.LUT R13, R13, R0, RZ, 0x3c, !PT ;  /* 0x000000000d0d7212 */ /* 0x000fe400078e3cff */
[----:B------:R-:W-:Y:S11]  /*55e0*/  @!P1 R2UR UR5, R9 ;  /* 0x00000000090592ca */ /* 0x000ff600000e0000 */
[----:B------:R-:W-:Y:S02]  /*55f0*/  @!UPT UIADD3 URZ, UPT, UPT, URZ, URZ, URZ ;  /* 0x000000fffffff290 */ /* 0x000fe4000fffe0ff */
[----:B------:R2:W-:Y:S01]  /*5600*/  @!UP0 UTMALDG.3D [UR8], [UR4], desc[UR6] ;  /* 0x00000608040085b4 */ /* 0x0005e20008011000 */
[----:B------:R2:W-:Y:S01]  /*5610*/  @!P1 SYNCS.ARRIVE.TRANS64.RED.A0TR RZ, [UR21+0x68], R7 ;  /* 0x00006807ffff99a7 */ /* 0x0005e20008300415 */
[----:B------:R-:W-:Y:S01]  /*5620*/  SYNCS.ARRIVE.TRANS64.RED.A1T0 RZ, [UR37], RZ ;  /* 0x000000ffffff79a7 */ /* 0x000fe20008100425 */
[----:B------:R-:W-:Y:S05]  /*5630*/  BRA.U UP1, `(.L_x_97) ;  /* 0xfffffff101707547 */ /* 0x000fea000b83ffff */
[----:B------:R-:W-:-:S04]  /*5640*/  SHF.L.U32 R2, R15, 0x1f, RZ ;  /* 0x0000001f0f027819 */ /* 0x000fc800000006ff */
[----:B------:R-:W3:Y:S02]  /*5650*/  SYNCS.PHASECHK.TRANS64.TRYWAIT P0, [UR21+0x70], R2 ;  /* 0x00007002ff0075a7 */ /* 0x000ee40008001115 */
[----:B---3--:R-:W-:Y:S05]  /*5660*/  @!P0 BRA `(.L_x_98) ;  /* 0x0000004000e48947 */ /* 0x008fea0003800000 */
.L_x_193:
[----:B------:R-:W4:Y:S02]  /*5670*/  SYNCS.PHASECHK.TRANS64.TRYWAIT P0, [UR21+0x78], R2 ;  /* 0x00007802ff0075a7 */ /* 0x000f240008001115 */
[----:B----4-:R-:W-:Y:S05]  /*5680*/  @!P0 BRA `(.L_x_99) ;  /* 0x0000004000f48947 */ /* 0x010fea0003800000 */
.L_x_195:
[----:B------:R-:W4:Y:S02]  /*5690*/  SYNCS.PHASECHK.TRANS64.TRYWAIT P0, [UR21+0x80], R2 ;  /* 0x00008002ff0075a7 */ /* 0x000f240008001115 */
[----:B----4-:R-:W-:Y:S05]  /*56a0*/  @!P0 BRA `(.L_x_100) ;  /* 0x0000004400048947 */ /* 0x010fea0003800000 */
.L_x_197:
[----:B---3--:R-:W-:-:S07]  /*56b0*/  MOV R0, UR21 ;  /* 0x0000001500007c02 */ /* 0x008fce0008000f00 */
.L_x_101:
[----:B---3--:R-:W-:-:S04]  /*56c0*/  SHF.L.U32 R2, R15, 0x1f, RZ ;  /* 0x0000001f0f027819 */ /* 0x008fc800000006ff */
[----:B------:R3:W4:Y:S03]  /*56d0*/  SYNCS.PHASECHK.TRANS64.TRYWAIT P0, [R0+URZ+0x88], R2 ;  /* 0x00008802000075a7 */ /* 0x00072600080011ff */
[----:B----4-:R-:W-:Y:S05]  /*56e0*/  @!P0 NANOSLEEP.SYNCS 0x989680 ;  /* 0x009896800000895d */ /* 0x010fea0003900000 */
[----:B------:R-:W4:Y:S02]  /*56f0*/  @!P0 SYNCS.PHASECHK.TRANS64 P0, [R0+URZ+0x88], R2 ;  /* 0x00008802000085a7 */ /* 0x000f2400080010ff */
[----:B-12-4-:R-:W-:Y:S05]  /*5700*/  @P0 EXIT ;  /* 0x000000000000094d */ /* 0x016fea0003800000 */
[----:B------:R-:W-:Y:S05]  /*5710*/  BRA `(.L_x_101) ;  /* 0xfffffffc00e87947 */ /* 0x000fea000383ffff */
.L_x_86:
[----:B------:R-:W-:-:S06]  /*5720*/  UISETP.GE.AND UP0, UPT, UR13, 0x4, UPT ;  /* 0x000000040d00788c */ /* 0x000fcc000bf06270 */
[----:B------:R-:W-:-:S13]  /*5730*/  PLOP3.LUT P0, PT, PT, PT, UP0, 0x80, 0x8 ;  /* 0x000000000008781c */ /* 0x000fda0003f0f008 */
[----:B------:R-:W-:Y:S05]  /*5740*/  @!P0 EXIT ;  /* 0x000000000000894d */ /* 0x000fea0003800000 */
[----:B------:R-:W1:Y:S08]  /*5750*/  S2UR UR4, SR_CgaCtaId ;  /* 0x00000000000479c3 */ /* 0x000e700000008800 */
[----:B------:R-:W-:Y:S01]  /*5760*/  BAR.SYNC.DEFER_BLOCKING 0x6, 0xa0 ;  /* 0x0182800000007b1d */ /* 0x000fe20000010000 */
[C---:B------:R-:W-:Y:S01]  /*5770*/  IMAD.SHL.U32 R2, R67.reuse, 0x10, RZ ;  /* 0x0000001043027824 */ /* 0x040fe200078e00ff */
[C---:B------:R-:W-:Y:S01]  /*5780*/  SHF.L.U32 R23, R67.reuse, 0x10, RZ ;  /* 0x0000001043177819 */ /* 0x040fe200000006ff */
[C---:B------:R-:W-:Y:S01]  /*5790*/  IMAD.SHL.U32 R66, R67.reuse, 0x2, RZ ;  /* 0x0000000243427824 */ /* 0x040fe200078e00ff */
[----:B------:R-:W-:Y:S01]  /*57a0*/  LOP3.LUT R68, R67, 0x60, RZ, 0xc0, !PT ;  /* 0x0000006043447812 */ /* 0x000fe200078ec0ff */
[----:B------:R-:W-:Y:S01]  /*57b0*/  HFMA2 R63, -RZ, RZ, 0, 5.9604644775390625e-08 ;  /* 0x00000001ff3f7431 */ /* 0x000fe200000001ff */
[----:B------:R-:W-:-:S02]  /*57c0*/  UMOV UR44, 0x400 ;  /* 0x00000400002c7882 */ /* 0x000fc40000000000 */
[----:B------:R-:W2:Y:S01]  /*57d0*/  LDC.64 R50, c[0x0][0x8b0] ;  /* 0x00022c00ff327b82 */ /* 0x000ea20000000a00 */
[----:B------:R-:W-:Y:S01]  /*57e0*/  LOP3.LUT R3, R2, 0x60, RZ, 0xc0, !PT ;  /* 0x0000006002037812 */ /* 0x000fe200078ec0ff */
[----:B------:R-:W-:Y:S01]  /*57f0*/  HFMA2 R61, -RZ, RZ, 0, 0 ;  /* 0x00000000ff3d7431 */ /* 0x000fe200000001ff */
[----:B------:R-:W-:Y:S01]  /*5800*/  LOP3.LUT R65, R67, 0x2, RZ, 0xc0, !PT ;  /* 0x0000000243417812 */ /* 0x000fe200078ec0ff */
[----:B------:R-:W-:Y:S01]  /*5810*/  IMAD.MOV.U32 R22, RZ, RZ, RZ ;  /* 0x000000ffff167224 */ /* 0x000fe200078e00ff */
[----:B------:R-:W-:Y:S01]  /*5820*/  LOP3.LUT R66, R3, 0xc, R66, 0xf8, !PT ;  /* 0x0000000c03427812 */ /* 0x000fe200078ef842 */
[----:B------:R-:W-:Y:S01]  /*5830*/  IMAD.MOV.U32 R59, RZ, RZ, RZ ;  /* 0x000000ffff3b7224 */ /* 0x000fe200078e00ff */
[----:B------:R-:W-:Y:S01]  /*5840*/  LOP3.LUT R23, R23, 0x600000, RZ, 0xc0, !PT ;  /* 0x0060000017177812 */ /* 0x000fe200078ec0ff */
[----:B------:R-:W3:Y:S01]  /*5850*/  LDC.64 R48, c[0x0][0x8a8] ;  /* 0x00022a00ff307b82 */ /* 0x000ee20000000a00 */
[----:B------:R-:W-:Y:S01]  /*5860*/  LOP3.LUT R66, R66, 0x790, R2, 0xf8, !PT ;  /* 0x0000079042427812 */ /* 0x000fe200078ef802 */
[----:B------:R-:W4:Y:S01]  /*5870*/  LDCU UR59, c[0x0][0x370] ;  /* 0x00006e00ff3b77ac */ /* 0x000f220008000800 */
[----:B------:R-:W-:-:S02]  /*5880*/  LOP3.LUT R67, R67, 0x4, RZ, 0xc0, !PT ;  /* 0x0000000443437812 */ /* 0x000fc400078ec0ff */
[----:B------:R-:W-:Y:S01]  /*5890*/  MOV R62, RZ ;  /* 0x000000ff003e7202 */ /* 0x000fe20000000f00 */
[----:B------:R-:W2:Y:S01]  /*58a0*/  LDCU UR43, c[0x0][0xb0c] ;  /* 0x00016180ff2b77ac */ /* 0x000ea20008000800 */
[----:B-1----:R-:W-:Y:S01]  /*58b0*/  ULEA UR44, UR4, UR44, 0x18 ;  /* 0x0000002c042c7291 */ /* 0x002fe2000f8ec0ff */
[----:B------:R-:W1:Y:S03]  /*58c0*/  LDCU UR39, c[0x0][0xb30] ;  /* 0x00016600ff2777ac */ /* 0x000e660008000800 */
[----:B------:R-:W-:Y:S01]  /*58d0*/  UIADD3 UR4, UPT, UPT, UR44, 0x200, URZ ;  /* 0x000002002c047890 */ /* 0x000fe2000fffe0ff */
[----:B------:R-:W1:Y:S04]  /*58e0*/  LDCU.64 UR56, c[0x0][0x888] ;  /* 0x00011100ff3877ac */ /* 0x000e680008000a00 */
[----:B------:R-:W4:Y:S01]  /*58f0*/  LDS R0, [UR44+0x150] ;  /* 0x0001502cff007984 */ /* 0x000f220008000800 */
[----:B------:R-:W-:Y:S01]  /*5900*/  IMAD.U32 R57, RZ, RZ, UR4 ;  /* 0x00000004ff397e24 */ /* 0x000fe2000f8e00ff */
[----:B------:R-:W1:Y:S03]  /*5910*/  LDCU.64 UR40, c[0x0][0xb28] ;  /* 0x00016500ff2877ac */ /* 0x000e660008000a00 */
[----:B------:R-:W-:Y:S01]  /*5920*/  IMAD R66, R66, 0x4, R57 ;  /* 0x0000000442427824 */ /* 0x000fe200078e0239 */
[----:B------:R-:W1:Y:S03]  /*5930*/  LDCU.64 UR62, c[0x0][0x890] ;  /* 0x00011200ff3e77ac */ /* 0x000e660008000a00 */
[--C-:B------:R-:W-:Y:S01]  /*5940*/  IMAD R65, R65, -0x10, R66.reuse ;  /* 0xfffffff041417824 */ /* 0x100fe200078e0242 */
[----:B------:R-:W1:Y:S01]  /*5950*/  LDCU.128 UR52, c[0x0][0xb10] ;  /* 0x00016200ff3477ac */ /* 0x000e620008000c00 */
[----:B------:R-:W-:Y:S01]  /*5960*/  IMAD R64, R67, -0x10, R66 ;  /* 0xfffffff043407824 */ /* 0x000fe200078e0242 */
[----:B------:R-:W1:Y:S01]  /*5970*/  LDCU UR58, c[0x0][0x374] ;  /* 0x00006e80ff3a77ac */ /* 0x000e620008000800 */
[----:B------:R-:W-:Y:S01]  /*5980*/  UMOV UR47, URZ ;  /* 0x000000ff002f7c82 */ /* 0x000fe20008000000 */
[----:B------:R-:W-:Y:S01]  /*5990*/  UMOV UR46, URZ ;  /* 0x000000ff002e7c82 */ /* 0x000fe20008000000 */
[----:B-1234-:R-:W-:-:S07]  /*59a0*/  IMAD.IADD R23, R0, 0x1, R23 ;  /* 0x0000000100177824 */ /* 0x01efce00078e0217 */
.L_x_145:
[----:B------:R-:W-:Y:S02]  /*59b0*/  LEA R3, R59, UR44, 0x3 ;  /* 0x0000002c3b037c11 */ /* 0x000fe4000f8e18ff */
[----:B------:R-:W-:Y:S02]  /*59c0*/  SHF.L.U32 R0, R61, 0x1f, RZ ;  /* 0x0000001f3d007819 */ /* 0x000fe400000006ff */
[----:B-1----:R-:W-:Y:S02]  /*59d0*/  LEA R4, R59, UR44, 0x4 ;  /* 0x0000002c3b047c11 */ /* 0x002fe4000f8e20ff */
[----:B------:R-:W1:Y:S02]  /*59e0*/  SYNCS.PHASECHK.TRANS64.TRYWAIT P0, [R3+URZ+0xa0], R0 ;  /* 0x0000a000030075a7 */ /* 0x000e6400080011ff */
[----:B-12---:R-:W-:Y:S05]  /*59f0*/  @!P0 BRA `(.L_x_102) ;  /* 0x0000004000488947 */ /* 0x006fea0003800000 */
.L_x_198:
        /* <DEDUP_REMOVED lines=8> */
[----:B--2---:R-:W-:Y:S11]  /*5a80*/  LOP3.LUT P0, RZ, R6, 0x1, RZ, 0xc0, !PT ;  /* 0x0000000106ff7812 */ /* 0x004ff6000780c0ff */
[----:B------:R-:W-:Y:S02]  /*5a90*/  @!UPT UIADD3 URZ, UPT, UPT, URZ, URZ, URZ ;  /* 0x000000fffffff290 */ /* 0x000fe4000fffe0ff */
[----:B---3--:R-:W-:Y:S01]  /*5aa0*/  VOTEU.ANY UP1, P0 ;  /* 0x0000000000ff7886 */ /* 0x008fe20000020100 */
[----:B------:R-:W-:Y:S01]  /*5ab0*/  PLOP3.LUT P0, PT, PT, PT, UP1, 0x80, 0x8 ;  /* 0x000000000008781c */ /* 0x000fe20003f0f018 */
[----:B------:R-:W-:Y:S11]  /*5ac0*/  UP2UR UR61, UPR, URZ, 0x2 ;  /* 0x00000002ff3d7883 */ /* 0x000ff60008000000 */
[----:B------:R-:W-:Y:S01]  /*5ad0*/  @!UPT UIADD3 URZ, UPT, UPT, URZ, URZ, URZ ;  /* 0x000000fffffff290 */ /* 0x000fe2000fffe0ff */
[----:B-1----:R-:W-:Y:S02]  /*5ae0*/  @P0 SHF.R.U32.HI R0, RZ, 0x10, R5 ;  /* 0x00000010ff000819 */ /* 0x002fe40000011605 */
        /* <DEDUP_REMOVED lines=12> */
[----:B------:R-:W2:Y:S01]  /*5bb0*/  LDCU UR12, c[0x0][0xb20] ;  /* 0x00016400ff0c77ac */ /* 0x000ea20008000800 */
[----:B------:R-:W-:Y:S02]  /*5bc0*/  UIMAD.WIDE.U32 UR4, UR58, UR55, URZ ;  /* 0x000000373a0472a5 */ /* 0x000fe4000f8e00ff */
[----:B------:R-:W-:Y:S02]  /*5bd0*/  UIMAD.WIDE.U32 UR6, UR59, UR52, URZ ;  /* 0x000000343b0672a5 */ /* 0x000fe4000f8e00ff */
[----:B------:R-:W-:Y:S02]  /*5be0*/  UISETP.NE.AND UP0, UPT, UR54, 0x1, UPT ;  /* 0x000000013600788c */ /* 0x000fe4000bf05270 */
[----:B------:R-:W-:Y:S02]  /*5bf0*/  UIMAD.WIDE.U32 UR8, UR37, UR55, URZ ;  /* 0x00000037250872a5 */ /* 0x000fe4000f8e00ff */
[----:B------:R-:W-:Y:S02]  /*5c00*/  UIMAD.WIDE.U32 UR10, UR38, UR52, URZ ;  /* 0x00000034260a72a5 */ /* 0x000fe4000f8e00ff */
[----:B------:R-:W-:Y:S02]  /*5c10*/  UISETP.NE.AND UP1, UPT, UR43, 0x1, UPT ;  /* 0x000000012b00788c */ /* 0x000fe4000bf25270 */
[----:B------:R-:W-:Y:S01]  /*5c20*/  UISETP.NE.AND UP2, UPT, UR42, 0x1, UPT ;  /* 0x000000012a00788c */ /* 0x000fe2000bf45270 */
[----:B------:R-:W-:Y:S02]  /*5c30*/  UMOV UR4, UR5 ;  /* 0x0000000500047c82 */ /* 0x000fe40008000000 */
[----:B--2---:R-:W-:Y:S03]  /*5c40*/  USHF.R.U32.HI UR5, URZ, UR12, UR4 ;  /* 0x0000000cff057299 */ /* 0x004fe60008011604 */
[----:B------:R-:W-:Y:S02]  /*5c50*/  UMOV UR4, UR7 ;  /* 0x0000000700047c82 */ /* 0x000fe40008000000 */
[----:B------:R-:W-:Y:S02]  /*5c60*/  USHF.R.U32.HI UR7, URZ, UR53, UR4 ;  /* 0x00000035ff077299 */ /* 0x000fe40008011604 */
[----:B------:R-:W-:Y:S02]  /*5c70*/  USEL UR4, UR58, UR5, !UP0 ;  /* 0x000000053a047287 */ /* 0x000fe4000c000000 */
[----:B------:R-:W-:Y:S01]  /*5c80*/  USEL UR7, UR59, UR7, !UP1 ;  /* 0x000000073b077287 */ /* 0x000fe2000c800000 */
[----:B------:R-:W-:Y:S01]  /*5c90*/  UMOV UR5, UR9 ;  /* 0x0000000900057c82 */ /* 0x000fe20008000000 */
[----:B------:R-:W-:Y:S02]  /*5ca0*/  UIMAD.WIDE.U32 UR8, UR4, UR40, URZ ;  /* 0x00000028040872a5 */ /* 0x000fe4000f8e00ff */
[----:B------:R-:W-:Y:S03]  /*5cb0*/  USHF.R.U32.HI UR6, URZ, UR12, UR5 ;  /* 0x0000000cff067299 */ /* 0x000fe60008011605 */
[----:B------:R-:W-:Y:S01]  /*5cc0*/  UMOV UR5, UR11 ;  /* 0x0000000b00057c82 */ /* 0x000fe20008000000 */
[----:B------:R-:W-:Y:S02]  /*5cd0*/  UIMAD.WIDE.U32 UR10, UR7, UR40, URZ ;  /* 0x00000028070a72a5 */ /* 0x000fe4000f8e00ff */
[----:B------:R-:W-:Y:S02]  /*5ce0*/  USHF.R.U32.HI UR12, URZ, UR53, UR5 ;  /* 0x00000035ff0c7299 */ /* 0x000fe40008011605 */
[----:B------:R-:W-:Y:S01]  /*5cf0*/  USEL UR6, UR37, UR6, !UP0 ;  /* 0x0000000625067287 */ /* 0x000fe2000c000000 */
[----:B------:R-:W-:Y:S02]  /*5d00*/  UMOV UR5, UR9 ;  /* 0x0000000900057c82 */ /* 0x000fe40008000000 */
[----:B------:R-:W-:Y:S01]  /*5d10*/  UMOV UR10, UR11 ;  /* 0x0000000b000a7c82 */ /* 0x000fe20008000000 */
[----:B------:R-:W-:Y:S02]  /*5d20*/  @UP2 USHF.R.U32.HI UR4, URZ, UR41, UR5 ;  /* 0x00000029ff042299 */ /* 0x000fe40008011605 */
[----:B------:R-:W-:Y:S02]  /*5d30*/  @UP2 USHF.R.U32.HI UR7, URZ, UR41, UR10 ;  /* 0x00000029ff072299 */ /* 0x000fe4000801160a */
[----:B------:R-:W-:Y:S02]  /*5d40*/  UIMAD UR4, UR42, UR4, URZ ;  /* 0x000000042a0472a4 */ /* 0x000fe4000f8e02ff */
        /* <DEDUP_REMOVED lines=8> */
[----:B------:R-:W-:Y:S02]  /*5dd0*/  USEL UR11, UR6, UR4, !UP2 ;  /* 0x00000004060b7287 */ /* 0x000fe4000d000000 */
[----:B------:R-:W-:Y:S02]  /*5de0*/  UIADD3 UR8, UPT, UPT, -UR5, URZ, URZ ;  /* 0x000000ff05087290 */ /* 0x000fe4000fffe1ff */
[----:B------:R-:W-:Y:S01]  /*5df0*/  UIADD3 UR10, UPT, UPT, -UR11, URZ, URZ ;  /* 0x000000ff0b0a7290 */ /* 0x000fe2000fffe1ff */
[----:B------:R-:W-:Y:S01]  /*5e00*/  @!UP0 UMOV UR4, UR9 ;  /* 0x0000000900048c82 */ /* 0x000fe20008000000 */
[----:B------:R-:W-:Y:S02]  /*5e10*/  UIADD3 UR9, UPT, UPT, -UR6, URZ, URZ ;  /* 0x000000ff06097290 */ /* 0x000fe4000fffe1ff */
[----:B------:R-:W-:Y:S02]  /*5e20*/  @!UP0 USHF.R.U32.HI UR4, URZ, UR41, UR4 ;  /* 0x00000029ff048299 */ /* 0x000fe40008011604 */
[----:B------:R-:W-:Y:S02]  /*5e30*/  UIMAD UR10, UR42, UR10, UR6 ;  /* 0x0000000a2a0a72a4 */ /* 0x000fe4000f8e0206 */
[----:B------:R-:W-:Y:S04]  /*5e40*/  @!UP0 USEL UR4, UR5, UR4, !UP2 ;  /* 0x0000000405048287 */ /* 0x000fe8000d000000 */
[----:B------:R-:W-:Y:S02]  /*5e50*/  @!UP0 UIMAD UR10, UR7, UR10, UR4 ;  /* 0x0000000a070a82a4 */ /* 0x000fe4000f8e0204 */
[----:B------:R-:W-:Y:S02]  /*5e60*/  @!UP0 UIADD3 UR11, UPT, UPT, UR11, -UR4, URZ ;  /* 0x800000040b0b8290 */ /* 0x000fe4000fffe0ff */
[----:B------:R-:W-:Y:S02]  /*5e70*/  UIMAD UR7, UR43, UR8, UR38 ;  /* 0x000000082b0772a4 */ /* 0x000fe4000f8e0226 */
[----:B------:R-:W-:Y:S02]  /*5e80*/  @!UP0 UIMAD UR6, UR11, UR42, UR5 ;  /* 0x0000002a0b0682a4 */ /* 0x000fe4000f8e0205 */
[----:B------:R-:W-:Y:S01]  /*5e90*/  UIMAD UR4, UR54, UR9, UR37 ;  /* 0x00000009360472a4 */ /* 0x000fe2000f8e0225 */
[----:B------:R-:W-:Y:S02]  /*5ea0*/  @!UP0 UMOV UR5, UR10 ;  /* 0x0000000a00058c82 */ /* 0x000fe40008000000 */
[----:B------:R-:W-:Y:S02]  /*5eb0*/  UIMAD UR38, UR5, UR43, UR7 ;  /* 0x0000002b052672a4 */ /* 0x000fe4000f8e0207 */
[----:B------:R-:W-:Y:S11]  /*5ec0*/  UIMAD UR37, UR6, UR54, UR4 ;  /* 0x00000036062572a4 */ /* 0x000ff6000f8e0204 */
[----:B------:R-:W-:Y:S01]  /*5ed0*/  @!UPT UIADD3 URZ, UPT, UPT, URZ, URZ, URZ ;  /* 0x000000fffffff290 */ /* 0x000fe2000fffe0ff */
.L_x_103:
[----:B------:R-:W-:Y:S01]  /*5ee0*/  UISETP.NE.AND UP0, UPT, UR39, 0x1, UPT ;  /* 0x000000012700788c */ /* 0x000fe2000bf05270 */
[----:B------:R-:W-:Y:S01]  /*5ef0*/  LOP3.LUT P0, RZ, R57, 0x1b0, RZ, 0xc0, !PT ;  /* 0x000001b039ff7812 */ /* 0x000fe2000780c0ff */
[----:B------:R-:W-:Y:S01]  /*5f00*/  USHF.L.U32 UR50, UR16, 0x7, URZ ;  /* 0x0000000710327899 */ /* 0x000fe200080006ff */
[----:B------:R-:W-:Y:S01]  /*5f10*/  BSSY.RECONVERGENT B6, `(.L_x_104) ;  /* 0x0000034000067945 */ /* 0x000fe20003800200 */
[----:B------:R-:W-:Y:S01]  /*5f20*/  USHF.L.U32 UR49, UR20, 0x6, URZ ;  /* 0x0000000614317899 */ /* 0x000fe200080006ff */
[----:B------:R-:W-:Y:S06]  /*5f30*/  IADD3 R59, PT, PT, R59, 0x1, RZ ;  /* 0x000000013b3b7810 */ /* 0x000fec0007ffe0ff */
[----:B------:R-:W2:Y:S01]  /*5f40*/  @!UP0 LDCU.128 UR12, c[0x0][0xb10] ;  /* 0x00016200ff0c87ac */ /* 0x000ea20008000c00 */
[----:B------:R-:W3:Y:S01]  /*5f50*/  @!UP0 LDCU UR5, c[0x0][0xb0c] ;  /* 0x00016180ff0587ac */ /* 0x000ee20008000800 */
[----:B------:R-:W4:Y:S01]  /*5f60*/  @!UP0 LDCU UR10, c[0x0][0xb20] ;  /* 0x00016400ff0a87ac */ /* 0x000f220008000800 */
[----:B--2---:R-:W-:Y:S02]  /*5f70*/  UIMAD.WIDE.U32 UR8, UR38, UR12, URZ ;  /* 0x0000000c260872a5 */ /* 0x004fe4000f8e00ff */
[----:B------:R-:W-:Y:S02]  /*5f80*/  UIMAD.WIDE.U32 UR6, UR37, UR15, URZ ;  /* 0x0000000f250672a5 */ /* 0x000fe4000f8e00ff */
[----:B------:R-:W-:Y:S03]  /*5f90*/  @!UP0 UISETP.NE.AND UP1, UPT, UR14, 0x1, UPT ;  /* 0x000000010e00888c */ /* 0x000fe6000bf25270 */
[----:B------:R-:W-:Y:S01]  /*5fa0*/  @!UP0 UMOV UR4, UR9 ;  /* 0x0000000900048c82 */ /* 0x000fe20008000000 */
[----:B---3--:R-:W-:Y:S02]  /*5fb0*/  @!UP0 UISETP.NE.AND UP2, UPT, UR5, 0x1, UPT ;  /* 0x000000010500888c */ /* 0x008fe4000bf45270 */
[----:B------:R-:W-:Y:S01]  /*5fc0*/  @!UP0 USHF.R.U32.HI UR4, URZ, UR13, UR4 ;  /* 0x0000000dff048299 */ /* 0x000fe20008011604 */
[----:B------:R-:W-:Y:S02]  /*5fd0*/  @!UP0 UMOV UR6, UR7 ;  /* 0x0000000700068c82 */ /* 0x000fe40008000000 */
[----:B----4-:R-:W-:Y:S02]  /*5fe0*/  @!UP0 USHF.R.U32.HI UR6, URZ, UR10, UR6 ;  /* 0x0000000aff068299 */ /* 0x010fe40008011606 */
[----:B------:R-:W-:Y:S02]  /*5ff0*/  @!UP0 USEL UR7, UR38, UR4, !UP2 ;  /* 0x0000000426078287 */ /* 0x000fe4000d000000 */
[----:B------:R-:W-:Y:S04]  /*6000*/  @!UP0 USEL UR6, UR37, UR6, !UP1 ;  /* 0x0000000625068287 */ /* 0x000fe8000c800000 */
[----:B------:R-:W-:Y:S02]  /*6010*/  @!UP0 UIADD3 UR4, UPT, UPT, -UR7, UR6, URZ ;  /* 0x0000000607048290 */ /* 0x000fe4000fffe1ff */
[----:B------:R-:W-:Y:S02]  /*6020*/  @!UP0 UIADD3 UR6, UPT, UPT, UR7, -UR6, URZ ;  /* 0x8000000607068290 */ /* 0x000fe4000fffe0ff */
[----:B------:R-:W-:Y:S02]  /*6030*/  @!UP0 UIMAD UR38, UR4, UR5, UR38 ;  /* 0x00000005042682a4 */ /* 0x000fe4000f8e0226 */
[----:B------:R-:W-:Y:S01]  /*6040*/  @!UP0 UIMAD UR37, UR6, UR14, UR37 ;  /* 0x0000000e062582a4 */ /* 0x000fe2000f8e0225 */
[----:B------:R-:W-:Y:S11]  /*6050*/  @!P0 BRA `(.L_x_105) ;  /* 0x00000000007c8947 */ /* 0x000ff60003800000 */
[----:B------:R-:W2:Y:S01]  /*6060*/  LDCU.64 UR8, c[0x4][0x80] ;  /* 0x01001000ff0877ac */ /* 0x000ea20008000a00 */
[----:B------:R-:W-:Y:S01]  /*6070*/  MOV R2, 0x0 ;  /* 0x0000000000027802 */ /* 0x000fe20000000f00 */
[----:B------:R-:W-:Y:S02]  /*6080*/  HFMA2 R12, -RZ, RZ, 0, 5.9604644775390625e-08 ;  /* 0x00000001ff0c7431 */ /* 0x000fe400000001ff */
[----:B------:R-:W-:Y:S01]  /*6090*/  IMAD.MOV.U32 R8, RZ, RZ, 0x70 ;  /* 0x00000070ff087424 */ /* 0x000fe200078e00ff */
[----:B------:R3:W4:Y:S01]  /*60a0*/  LDC.64 R14, c[0x4][R2] ;  /* 0x01000000020e7b82 */ /* 0x0007220000000a00 */
[----:B------:R-:W1:Y:S01]  /*60b0*/  LDCU.64 UR6, c[0x4][0x88] ;  /* 0x01001100ff0677ac */ /* 0x000e620008000a00 */
[----:B------:R-:W-:Y:S01]  /*60c0*/  IMAD.MOV.U32 R13, RZ, RZ, RZ ;  /* 0x000000ffff0d7224 */ /* 0x000fe200078e00ff */
[----:B------:R-:W1:Y:S01]  /*60d0*/  LDCU.64 UR4, c[0x4][0x8] ;  /* 0x01000100ff0477ac */ /* 0x000e620008000a00 */
[----:B--2---:R-:W-:Y:S01]  /*60e0*/  MOV R5, UR9 ;  /* 0x0000000900057c02 */ /* 0x004fe20008000f00 */
[----:B------:R-:W-:Y:S01]  /*60f0*/  IMAD.U32 R4, RZ, RZ, UR8 ;  /* 0x00000008ff047e24 */ /* 0x000fe2000f8e00ff */
[----:B-1----:R-:W-:Y:S01]  /*6100*/  MOV R7, UR7 ;  /* 0x0000000700077c02 */ /* 0x002fe20008000f00 */
[----:B------:R-:W-:Y:S01]  /*6110*/  IMAD.U32 R6, RZ, RZ, UR6 ;  /* 0x00000006ff067e24 */ /* 0x000fe2000f8e00ff */
[----:B------:R-:W-:Y:S01]  /*6120*/  MOV R11, UR5 ;  /* 0x00000005000b7c02 */ /* 0x000fe20008000f00 */
[----:B------:R-:W-:Y:S02]  /*6130*/  IMAD.U32 R10, RZ, RZ, UR4 ;  /* 0x00000004ff0a7e24 */ /* 0x000fe4000f8e00ff */
[----:B------:R-:W-:Y:S07]  /*6140*/  LEPC R20, `(.L_x_106) ;  /* 0x000000001014794e */ /* 0x000fee0000000000 */
[----:B---345:R-:W-:Y:S05]  /*6150*/  CALL.ABS.NOINC R14 ;  /* 0x000000000e007343 */ /* 0x038fea0003c00000 */
.L_x_106:
[----:B------:R-:W1:Y:S01]  /*6160*/  LDCU.64 UR8, c[0x4][0x80] ;  /* 0x01001000ff0877ac */ /* 0x000e620008000a00 */
[----:B------:R-:W2:Y:S01]  /*6170*/  LDC.64 R2, c[0x4][R2] ;  /* 0x0100000002027b82 */ /* 0x000ea20000000a00 */
[----:B------:R-:W-:Y:S02]  /*6180*/  HFMA2 R12, -RZ, RZ, 0, 5.9604644775390625e-08 ;  /* 0x00000001ff0c7431 */ /* 0x000fe400000001ff */
[----:B------:R-:W-:Y:S02]  /*6190*/  IMAD.MOV.U32 R8, RZ, RZ, 0x70 ;  /* 0x00000070ff087424 */ /* 0x000fe400078e00ff */
[----:B------:R-:W-:Y:S01]  /*61a0*/  IMAD.MOV.U32 R13, RZ, RZ, RZ ;  /* 0x000000ffff0d7224 */ /* 0x000fe200078e00ff */
[----:B------:R-:W3:Y:S01]  /*61b0*/  LDCU.64 UR6, c[0x4][0x88] ;  /* 0x01001100ff0677ac */ /* 0x000ee20008000a00 */
[----:B------:R-:W4:Y:S01]  /*61c0*/  LDCU.64 UR4, c[0x4][0x8] ;  /* 0x01000100ff0477ac */ /* 0x000f220008000a00 */
[----:B-1----:R-:W-:Y:S02]  /*61d0*/  MOV R4, UR8 ;  /* 0x0000000800047c02 */ /* 0x002fe40008000f00 */
[----:B------:R-:W-:Y:S02]  /*61e0*/  MOV R5, UR9 ;  /* 0x0000000900057c02 */ /* 0x000fe40008000f00 */
[----:B---3--:R-:W-:Y:S01]  /*61f0*/  MOV R7, UR7 ;  /* 0x0000000700077c02 */ /* 0x008fe20008000f00 */
[----:B------:R-:W-:Y:S01]  /*6200*/  IMAD.U32 R6, RZ, RZ, UR6 ;  /* 0x00000006ff067e24 */ /* 0x000fe2000f8e00ff */
[----:B----4-:R-:W-:Y:S01]  /*6210*/  MOV R11, UR5 ;  /* 0x00000005000b7c02 */ /* 0x010fe20008000f00 */
[----:B------:R-:W-:Y:S02]  /*6220*/  IMAD.U32 R10, RZ, RZ, UR4 ;  /* 0x00000004ff0a7e24 */ /* 0x000fe4000f8e00ff */
[----:B------:R-:W-:Y:S07]  /*6230*/  LEPC R20, `(.L_x_105) ;  /* 0x000000001014794e */ /* 0x000fee0000000000 */
[----:B--2---:R-:W-:Y:S05]  /*6240*/  CALL.ABS.NOINC R2 ;  /* 0x0000000002007343 */ /* 0x004fea0003c00000 */
.L_x_105:
[----:B------:R-:W-:Y:S05]  /*6250*/  BSYNC.RECONVERGENT B6 ;  /* 0x0000000000067941 */ /* 0x000fea0003800200 */
.L_x_104:
[----:B------:R-:W-:Y:S01]  /*6260*/  R2UR UR4, R56 ;  /* 0x00000000380472ca */ /* 0x000fe200000e0000 */
[----:B------:R-:W-:Y:S01]  /*6270*/  UISETP.NE.U32.AND UP0, UPT, UR62, URZ, UPT ;  /* 0x000000ff3e00728c */ /* 0x000fe2000bf05070 */
[----:B------:R-:W-:Y:S02]  /*6280*/  ISETP.NE.U32.AND P4, PT, R50, RZ, PT ;  /* 0x000000ff3200720c */ /* 0x000fe40003f85070 */
[----:B------:R-:W-:Y:S01]  /*6290*/  ISETP.NE.U32.AND P2, PT, RZ, UR56, PT ;  /* 0x00000038ff007c0c */ /* 0x000fe2000bf45070 */
[----:B------:R-:W-:Y:S01]  /*62a0*/  UISETP.NE.AND.EX UP1, UPT, UR63, URZ, UPT, UP0 ;  /* 0x000000ff3f00728c */ /* 0x000fe2000bf25300 */
[----:B------:R-:W-:Y:S01]  /*62b0*/  ISETP.NE.AND.EX P4, PT, R51, RZ, PT, P4 ;  /* 0x000000ff3300720c */ /* 0x000fe20003f85340 */
[----:B------:R-:W-:Y:S01]  /*62c0*/  UPLOP3.LUT UP0, UPT, UPT, UPT, UPT, 0x40, 0x4 ;  /* 0x000000000004789c */ /* 0x000fe20003f0e870 */
[----:B------:R-:W-:Y:S05]  /*62d0*/  ISETP.NE.AND.EX P2, PT, RZ, UR57, PT, P2 ;  /* 0x00000039ff007c0c */ /* 0x000fea000bf45320 */
[----:B------:R-:W-:Y:S06]  /*62e0*/  UISETP.NE.AND UP2, UPT, UR4, URZ, UPT ;  /* 0x000000ff0400728c */ /* 0x000fec000bf45270 */
[----:B------:R-:W-:Y:S05]  /*62f0*/  PLOP3.LUT P1, PT, PT, PT, UP2, 0x80, 0x8 ;  /* 0x000000000008781c */ /* 0x000fea0003f2f028 */
[----:B------:R-:W-:Y:S06]  /*6300*/  @UP2 UPLOP3.LUT UP0, UPT, UPT, UPT, UP1, 0x80, 0x8 ;  /* 0x000000000008289c */ /* 0x000fec0003f0f010 */
[----:B------:R-:W-:Y:S01]  /*6310*/  PLOP3.LUT P0, PT, PT, PT, UP0, 0x80, 0x8 ;  /* 0x000000000008781c */ /* 0x000fe20003f0f008 */
[----:B------:R-:W-:Y:S01]  /*6320*/  @!UPT UIADD3 URZ, UPT, UPT, URZ, URZ, URZ ;  /* 0x000000fffffff290 */ /* 0x000fe2000fffe0ff */
[----:B------:R-:W-:Y:S11]  /*6330*/  BRA.U !UP1, `(.L_x_107) ;  /* 0x00000001093c7547 */ /* 0x000ff6000b800000 */
[----:B------:R-:W-:Y:S01]  /*6340*/  UISETP.NE.U32.AND UP0, UPT, UR56, URZ, UPT ;  /* 0x000000ff3800728c */ /* 0x000fe2000bf05070 */
[----:B-1----:R-:W-:Y:S01]  /*6350*/  HFMA2 R0, -RZ, RZ, 0, 5.9604644775390625e-08 ;  /* 0x00000001ff007431 */ /* 0x002fe200000001ff */
[----:B------:R-:W1:Y:S01]  /*6360*/  LDCU.64 UR8, c[0x0][0x358] ;  /* 0x00006b00ff0877ac */ /* 0x000e620008000a00 */
[----:B------:R-:W-:Y:S01]  /*6370*/  IMAD.MOV.U32 R52, RZ, RZ, 0x1 ;  /* 0x00000001ff347424 */ /* 0x000fe200078e00ff */
[----:B------:R-:W-:Y:S06]  /*6380*/  UISETP.NE.AND.EX UP0, UPT, UR57, URZ, UPT, UP0 ;  /* 0x000000ff3900728c */ /* 0x000fec000bf05300 */
[----:B------:R-:W-:Y:S05]  /*6390*/  PLOP3.LUT P3, PT, PT, PT, UP0, 0x80, 0x8 ;  /* 0x000000000008781c */ /* 0x000fea0003f6f008 */
[----:B------:R-:W2:Y:S01]  /*63a0*/  @UP0 LDCU.64 UR4, c[0x0][0x888] ;  /* 0x00011100ff0407ac */ /* 0x000ea20008000a00 */
[----:B------:R-:W-:Y:S07]  /*63b0*/  @UP0 UIMAD UR6, UR36, UR62, URZ ;  /* 0x0000003e240602a4 */ /* 0x000fee000f8e02ff */
[----:B------:R-:W-:Y:S01]  /*63c0*/  @!P3 PRMT R52, R0, 0x7610, R52 ;  /* 0x000076100034b816 */ /* 0x000fe20000000034 */
[----:B--2---:R-:W-:Y:S06]  /*63d0*/  @UP0 UIMAD.WIDE UR4, UR6, 0x4, UR4 ;  /* 0x00000004060408a5 */ /* 0x004fec000f8e0204 */
[----:B------:R-:W-:Y:S01]  /*63e0*/  IMAD.U32 R2, RZ, RZ, UR4 ;  /* 0x00000004ff027e24 */ /* 0x000fe2000f8e00ff */
[----:B------:R-:W-:Y:S04]  /*63f0*/  MOV R3, UR5 ;  /* 0x0000000500037c02 */ /* 0x000fe80008000f00 */
[----:B------:R-:W2:Y:S01]  /*6400*/  @!UP0 LDCU UR4, c[0x0][0x880] ;  /* 0x00011000ff0487ac */ /* 0x000ea20008000800 */
[----:B-1---5:R3:W5:Y:S02]  /*6410*/  @P3 LDG.E R27, desc[UR8][R2.64] ;  /* 0x00000008021b3981 */ /* 0x022764000c1e1900 */
[----:B--23--:R-:W-:Y:S02]  /*6420*/  @!P3 IMAD.U32 R27, RZ, RZ, UR4 ;  /* 0x00000004ff1bbe24 */ /* 0x00cfe4000f8e00ff */
.L_x_107:
[----:B------:R-:W-:Y:S05]  /*6430*/  @!P4 BRA `(.L_x_108) ;  /* 0x000000000024c947 */ /* 0x000fea0003800000 */
[----:B------:R-:W-:Y:S01]  /*6440*/  ISETP.NE.U32.AND P3, PT, R48, RZ, PT ;  /* 0x000000ff3000720c */ /* 0x000fe20003f65070 */
[----:B------:R-:W2:Y:S03]  /*6450*/  LDCU.64 UR4, c[0x0][0x358] ;  /* 0x00006b00ff0477ac */ /* 0x000ea60008000a00 */
[----:B------:R-:W-:Y:S11]  /*6460*/  ISETP.NE.AND.EX P3, PT, R49, RZ, PT, P3 ;  /* 0x000000ff3100720c */ /* 0x000ff60003f65330 */
[----:B------:R-:W-:Y:S02]  /*6470*/  @!UPT UIADD3 URZ, UPT, UPT, URZ, URZ, URZ ;  /* 0x000000fffffff290 */ /* 0x000fe4000fffe0ff */
[----:B------:R-:W3:Y:S01]  /*6480*/  @P3 LDC.64 R2, c[0x0][0x8a8] ;  /* 0x00022a00ff023b82 */ /* 0x000ee20000000a00 */
[----:B-1----:R-:W-:Y:S04]  /*6490*/  @P3 IMAD R0, R50, UR36, RZ ;  /* 0x0000002432003c24 */ /* 0x002fe8000f8e02ff */
[----:B---3--:R-:W-:Y:S05]  /*64a0*/  @P3 IMAD.WIDE R2, R0, 0x4, R2 ;  /* 0x0000000400023825 */ /* 0x008fea00078e0202 */
[----:B--2--5:R2:W5:Y:S02]  /*64b0*/  @P3 LDG.E R24, desc[UR4][R2.64] ;  /* 0x0000000402183981 */ /* 0x024564000c1e1900 */
[----:B--2---:R-:W3:Y:S02]  /*64c0*/  @!P3 LDC R24, c[0x0][0x8a0] ;  /* 0x00022800ff18bb82 */ /* 0x004ee40000000800 */
.L_x_108:
[----:B-----5:R-:W-:Y:S01]  /*64d0*/  FSETP.NEU.AND P3, PT, R27, RZ, PT ;  /* 0x000000ff1b00720b */ /* 0x020fe20003f6d000 */
[----:B------:R-:W-:Y:S01]  /*64e0*/  BSSY B1, `(.L_x_109) ;  /* 0x0000039000017945 */ /* 0x000fe20003800000 */
[----:B------:R-:W-:Y:S01]  /*64f0*/  SEL R3, RZ, 0xffffffff, P2 ;  /* 0xffffffffff037807 */ /* 0x000fe20001000000 */
[----:B------:R-:W-:Y:S01]  /*6500*/  IMAD.MOV.U32 R72, RZ, RZ, 0x1 ;  /* 0x00000001ff487424 */ /* 0x000fe200078e00ff */
[----:B------:R-:W-:Y:S01]  /*6510*/  @P1 LOP3.LUT P2, RZ, R52, 0xff, RZ, 0xc0, !PT ;  /* 0x000000ff34ff1812 */ /* 0x000fe2000784c0ff */
[C---:B------:R-:W-:Y:S01]  /*6520*/  IMAD R25, R22.reuse, 0x40, R23 ;  /* 0x0000004016197824 */ /* 0x040fe200078e0217 */
[----:B-1----:R-:W-:Y:S01]  /*6530*/  @P1 SEL R0, RZ, 0xffffffff, P3 ;  /* 0xffffffffff001807 */ /* 0x002fe20001800000 */
[----:B------:R-:W-:Y:S01]  /*6540*/  IMAD R60, R67, -0x10, R65 ;  /* 0xfffffff0433c7824 */ /* 0x000fe200078e0241 */
[----:B------:R-:W-:Y:S01]  /*6550*/  LOP3.LUT R63, R63, 0x1, RZ, 0x3c, !PT ;  /* 0x000000013f3f7812 */ /* 0x000fe200078e3cff */
[----:B------:R-:W-:Y:S01]  /*6560*/  IMAD.MOV.U32 R71, RZ, RZ, RZ ;  /* 0x000000ffff477224 */ /* 0x000fe200078e00ff */
[C---:B------:R-:W-:Y:S02]  /*6570*/  @P0 SEL R0, R3.reuse, R0, !P2 ;  /* 0x0000000003000207 */ /* 0x040fe40005000000 */
[----:B------:R-:W-:Y:S02]  /*6580*/  CS2R R38, SRZ ;  /* 0x0000000000267805 */ /* 0x000fe4000001ff00 */
[----:B------:R-:W-:Y:S02]  /*6590*/  LEA R70, R22, UR44, 0x3 ;  /* 0x0000002c16467c11 */ /* 0x000fe4000f8e18ff */
[----:B------:R-:W-:Y:S02]  /*65a0*/  CS2R R36, SRZ ;  /* 0x0000000000247805 */ /* 0x000fe4000001ff00 */
[----:B------:R-:W-:Y:S02]  /*65b0*/  @P1 LOP3.LUT R0, R0, 0x1, RZ, 0xc0, !PT ;  /* 0x0000000100001812 */ /* 0x000fe400078ec0ff */
[----:B------:R-:W-:Y:S02]  /*65c0*/  CS2R R34, SRZ ;  /* 0x0000000000227805 */ /* 0x000fe4000001ff00 */
[----:B------:R-:W-:Y:S02]  /*65d0*/  PLOP3.LUT P2, PT, PT, PT, UP1, 0x80, 0x8 ;  /* 0x000000000008781c */ /* 0x000fe40003f4f018 */
[----:B------:R-:W-:Y:S02]  /*65e0*/  CS2R R32, SRZ ;  /* 0x0000000000207805 */ /* 0x000fe4000001ff00 */
[----:B------:R-:W-:Y:S02]  /*65f0*/  ISETP.NE.U32.OR P5, PT, R0, 0x1, !P1 ;  /* 0x000000010000780c */ /* 0x000fe40004fa5470 */
[----:B------:R-:W-:Y:S02]  /*6600*/  CS2R R42, SRZ ;  /* 0x00000000002a7805 */ /* 0x000fe4000001ff00 */
[----:B------:R-:W-:Y:S02]  /*6610*/  LOP3.LUT P4, R58, R52, 0xff, RZ, 0xc0, !PT ;  /* 0x000000ff343a7812 */ /* 0x000fe4000788c0ff */
[----:B------:R-:W-:Y:S02]  /*6620*/  CS2R R40, SRZ ;  /* 0x0000000000287805 */ /* 0x000fe4000001ff00 */
[----:B------:R-:W-:Y:S02]  /*6630*/  SEL R2, RZ, 0xffffffff, P3 ;  /* 0xffffffffff027807 */ /* 0x000fe40001800000 */
[----:B------:R-:W-:Y:S02]  /*6640*/  CS2R R46, SRZ ;  /* 0x00000000002e7805 */ /* 0x000fe4000001ff00 */
[----:B------:R-:W-:Y:S02]  /*6650*/  P2R R69, PR, RZ, 0x20 ;  /* 0x00000020ff457803 */ /* 0x000fe40000000000 */
[----:B------:R-:W-:Y:S02]  /*6660*/  CS2R R44, SRZ ;  /* 0x00000000002c7805 */ /* 0x000fe4000001ff00 */
[----:B------:R-:W-:Y:S02]  /*6670*/  @P2 SEL R2, R3, R2, !P4 ;  /* 0x0000000203022207 */ /* 0x000fe40006000000 */
[----:B------:R-:W-:Y:S02]  /*6680*/  @P5 SHF.L.U32 R0, R63, 0x1f, RZ ;  /* 0x0000001f3f005819 */ /* 0x000fe400000006ff */
[----:B------:R-:W-:Y:S02]  /*6690*/  LOP3.LUT R2, R2, 0x1, RZ, 0xc0, !PT ;  /* 0x0000000102027812 */ /* 0x000fe400078ec0ff */
[----:B------:R1:W2:Y:S02]  /*66a0*/  @P5 SYNCS.PHASECHK.TRANS64.TRYWAIT P1, [UR44+0x50], R0 ;  /* 0x00005000ff0055a7 */ /* 0x0002a4000802112c */
[----:B------:R-:W-:Y:S04]  /*66b0*/  ISETP.NE.U32.AND P2, PT, R2, 0x1, PT ;  /* 0x000000010200780c */ /* 0x000fe80003f45070 */
[----:B------:R-:W-:Y:S02]  /*66c0*/  P2R R73, PR, RZ, 0x4 ;  /* 0x00000004ff497803 */ /* 0x000fe40000000000 */
[----:B-1----:R-:W-:Y:S04]  /*66d0*/  SHF.L.U32 R0, R62, 0x1f, RZ ;  /* 0x0000001f3e007819 */ /* 0x002fe800000006ff */
[----:B------:R1:W4:Y:S01]  /*66e0*/  SYNCS.PHASECHK.TRANS64.TRYWAIT P0, [R70+URZ+0xc0], R0 ;  /* 0x0000c000460075a7 */ /* 0x00032200080011ff */
[----:B--2---:R-:W-:Y:S01]  /*66f0*/  @P5 SEL R72, RZ, 0x1, !P1 ;  /* 0x00000001ff485807 */ /* 0x004fe20004800000 */
[----:B-1----:R-:W-:Y:S06]  /*6700*/  @!P5 BRA `(.L_x_110) ;  /* 0x000000000058d947 */ /* 0x002fec0003800000 */
[----:B------:R-:W-:Y:S01]  /*6710*/  IMAD.MOV.U32 R39, RZ, RZ, RZ ;  /* 0x000000ffff277224 */ /* 0x000fe200078e00ff */
[----:B------:R-:W-:Y:S01]  /*6720*/  ISETP.NE.AND P1, PT, R72, RZ, PT ;  /* 0x000000ff4800720c */ /* 0x000fe20003f25270 */
[----:B------:R-:W-:Y:S01]  /*6730*/  BSSY B0, `(.L_x_111) ;  /* 0x000000c000007945 */ /* 0x000fe20003800000 */
[----:B------:R-:W-:Y:S02]  /*6740*/  CS2R R46, SRZ ;  /* 0x00000000002e7805 */ /* 0x000fe4000001ff00 */
[----:B------:R-:W-:Y:S02]  /*6750*/  CS2R R44, SRZ ;  /* 0x00000000002c7805 */ /* 0x000fe4000001ff00 */
[----:B------:R-:W-:Y:S02]  /*6760*/  CS2R R42, SRZ ;  /* 0x00000000002a7805 */ /* 0x000fe4000001ff00 */
[----:B------:R-:W-:Y:S02]  /*6770*/  CS2R R40, SRZ ;  /* 0x0000000000287805 */ /* 0x000fe4000001ff00 */
[----:B------:R-:W-:Y:S02]  /*6780*/  CS2R R34, SRZ ;  /* 0x0000000000227805 */ /* 0x000fe4000001ff00 */
[----:B------:R-:W-:Y:S02]  /*6790*/  CS2R R32, SRZ ;  /* 0x0000000000207805 */ /* 0x000fe4000001ff00 */
[----:B------:R-:W-:Y:S01]  /*67a0*/  CS2R R36, SRZ ;  /* 0x0000000000247805 */ /* 0x000fe2000001ff00 */
[----:B------:R-:W-:Y:S06]  /*67b0*/  @P1 BRA `(.L_x_112) ;  /* 0x00000000000c1947 */ /* 0x000fec0003800000 */
[----:B------:R-:W-:Y:S04]  /*67c0*/  SHF.L.U32 R3, R63, 0x1f, RZ ;  /* 0x0000001f3f037819 */ /* 0x000fe800000006ff */
[----:B------:R-:W1:Y:S02]  /*67d0*/  SYNCS.PHASECHK.TRANS64.TRYWAIT P1, [UR44+0x50], R3 ;  /* 0x00005003ff0075a7 */ /* 0x000e64000802112c */
[----:B-1----:R-:W-:Y:S05]  /*67e0*/  @!P1 BRA `(.L_x_113) ;  /* 0x0000003000e09947 */ /* 0x002fea0003800000 */
.L_x_112:
[----:B------:R-:W-:Y:S05]  /*67f0*/  BSYNC B0 ;  /* 0x0000000000007941 */ /* 0x000fea0003800000 */
.L_x_111:
[----:B------:R-:W-:Y:S01]  /*6800*/  ISETP.NE.AND P1, PT, R73, RZ, PT ;  /* 0x000000ff4900720c */ /* 0x000fe20003f25270 */
[----:B------:R-:W-:Y:S11]  /*6810*/  HFMA2 R71, -RZ, RZ, 0, 5.9604644775390625e-08 ;  /* 0x00000001ff477431 */ /* 0x000ff600000001ff */
[----:B------:R-:W-:Y:S01]  /*6820*/  @!UPT UIADD3 URZ, UPT, UPT, URZ, URZ, URZ ;  /* 0x000000fffffff290 */ /* 0x000fe2000fffe0ff */
[----:B------:R2:W1:Y:S04]  /*6830*/  @P1 LDS.128 R44, [R66] ;  /* 0x00000000422c1984 */ /* 0x0004680000000c00 */
[----:B------:R2:W1:Y:S04]  /*6840*/  @P1 LDS.128 R40, [R65+0x10] ;  /* 0x0000100041281984 */ /* 0x0004680000000c00 */
[----:B------:R2:W1:Y:S04]  /*6850*/  @P1 LDS.128 R32, [R64+0x20] ;  /* 0x0000200040201984 */ /* 0x0004680000000c00 */
[----:B------:R2:W1:Y:S02]  /*6860*/  @P1 LDS.128 R36, [R60+0x30] ;  /* 0x000030003c241984 */ /* 0x0004640000000c00 */
.L_x_110:
[----:B------:R-:W-:Y:S05]  /*6870*/  BSYNC B1 ;  /* 0x0000000000017941 */ /* 0x000fea0003800000 */
.L_x_109:
[----:B-1----:R-:W-:Y:S04]  /*6880*/  SHF.R.U32.HI R2, RZ, 0x15, R25 ;  /* 0x00000015ff027819 */ /* 0x002fe80000011619 */
[----:B------:R-:W-:Y:S01]  /*6890*/  LOP3.LUT P1, RZ, R2, 0x3, R53, 0x48, !PT ;  /* 0x0000000302ff7812 */ /* 0x000fe20007824835 */
[----:B------:R-:W-:Y:S01]  /*68a0*/  @!UPT UIADD3 URZ, UPT, UPT, URZ, URZ, URZ ;  /* 0x000000fffffff290 */ /* 0x000fe2000fffe0ff */
[----:B----4-:R-:W-:Y:S11]  /*68b0*/  @P0 BRA `(.L_x_114) ;  /* 0x0000000000080947 */ /* 0x010ff60003800000 */
[----:B------:R-:W1:Y:S02]  /*68c0*/  SYNCS.PHASECHK.TRANS64.TRYWAIT P0, [R70+URZ+0xc0], R0 ;  /* 0x0000c000460075a7 */ /* 0x000e6400080011ff */
[----:B-1----:R-:W-:Y:S05]  /*68d0*/  @!P0 BRA `(.L_x_115) ;  /* 0x0000003000bc8947 */ /* 0x002fea0003800000 */
.L_x_114:
[----:B------:R-:W-:Y:S05]  /*68e0*/  @!P1 BRA `(.L_x_116) ;  /* 0x0000000000409947 */ /* 0x000fea0003800000 */
[----:B------:R-:W4:Y:S01]  /*68f0*/  LDCU.64 UR8, c[0x4][0x70] ;  /* 0x01000e00ff0877ac */ /* 0x000f220008000a00 */
[----:B------:R-:W-:Y:S01]  /*6900*/  MOV R3, 0x0 ;  /* 0x0000000000037802 */ /* 0x000fe20000000f00 */
[----:B------:R-:W-:Y:S02]  /*6910*/  HFMA2 R12, -RZ, RZ, 0, 5.9604644775390625e-08 ;  /* 0x00000001ff0c7431 */ /* 0x000fe400000001ff */
[----:B------:R-:W-:Y:S02]  /*6920*/  IMAD.MOV.U32 R8, RZ, RZ, 0x192 ;  /* 0x00000192ff087424 */ /* 0x000fe400078e00ff */
[----:B------:R-:W-:Y:S01]  /*6930*/  IMAD.MOV.U32 R13, RZ, RZ, RZ ;  /* 0x000000ffff0d7224 */ /* 0x000fe200078e00ff */
[----:B------:R-:W5:Y:S01]  /*6940*/  LDCU.64 UR6, c[0x4][0x78] ;  /* 0x01000f00ff0677ac */ /* 0x000f620008000a00 */
[----:B------:R-:W1:Y:S01]  /*6950*/  LDC.64 R2, c[0x4][R3] ;  /* 0x0100000003027b82 */ /* 0x000e620000000a00 */
[----:B------:R-:W2:Y:S01]  /*6960*/  LDCU.64 UR4, c[0x4][0x10] ;  /* 0x01000200ff0477ac */ /* 0x000ea20008000a00 */
[----:B----4-:R-:W-:Y:S01]  /*6970*/  MOV R5, UR9 ;  /* 0x0000000900057c02 */ /* 0x010fe20008000f00 */
[----:B------:R-:W-:Y:S01]  /*6980*/  IMAD.U32 R4, RZ, RZ, UR8 ;  /* 0x00000008ff047e24 */ /* 0x000fe2000f8e00ff */
[----:B-----5:R-:W-:Y:S01]  /*6990*/  MOV R7, UR7 ;  /* 0x0000000700077c02 */ /* 0x020fe20008000f00 */
[----:B------:R-:W-:Y:S01]  /*69a0*/  IMAD.U32 R6, RZ, RZ, UR6 ;  /* 0x00000006ff067e24 */ /* 0x000fe2000f8e00ff */
[----:B--2---:R-:W-:Y:S01]  /*69b0*/  MOV R11, UR5 ;  /* 0x00000005000b7c02 */ /* 0x004fe20008000f00 */
[----:B------:R-:W-:Y:S02]  /*69c0*/  IMAD.U32 R10, RZ, RZ, UR4 ;  /* 0x00000004ff0a7e24 */ /* 0x000fe4000f8e00ff */
[----:B------:R-:W-:Y:S07]  /*69d0*/  LEPC R20, `(.L_x_116) ;  /* 0x000000001014794e */ /* 0x000fee0000000000 */
[----:B-1-3--:R-:W-:Y:S05]  /*69e0*/  CALL.ABS.NOINC R2 ;  /* 0x0000000002007343 */ /* 0x00afea0003c00000 */
.L_x_116:
[----:B------:R-:W-:Y:S01]  /*69f0*/  LOP3.LUT R20, R44, 0xffffe000, RZ, 0xc0, !PT ;  /* 0xffffe0002c147812 */ /* 0x000fe200078ec0ff */
[----:B------:R-:W-:Y:S05]  /*6a00*/  WARPSYNC.ALL ;  /* 0x0000000000007948 */ /* 0x000fea0003800000 */
[----:B------:R-:W-:Y:S01]  /*6a10*/  R2UR UR4, R25 ;  /* 0x00000000190472ca */ /* 0x000fe200000e0000 */
[----:B------:R-:W-:Y:S01]  /*6a20*/  BSSY.RECONVERGENT B0, `(.L_x_117) ;  /* 0x0000058000007945 */ /* 0x000fe20003800200 */
[----:B------:R-:W-:Y:S11]  /*6a30*/  ISETP.NE.AND P0, PT, R68, RZ, PT ;  /* 0x000000ff4400720c */ /* 0x000ff60003f05270 */
[----:B------:R-:W1:Y:S02]  /*6a40*/  LDTM.x16 R4, tmem[UR4] ;  /* 0x00000004000479ee */ /* 0x000e640008240000 */
[C---:B-1-3--:R-:W-:Y:S01]  /*6a50*/  FMUL R0, R24.reuse, R4 ;  /* 0x0000000418007220 */ /* 0x04afe20000400000 */
[C---:B------:R-:W-:Y:S01]  /*6a60*/  FMUL R2, R24.reuse, R5 ;  /* 0x0000000518027220 */ /* 0x040fe20000400000 */
[C---:B------:R-:W-:Y:S01]  /*6a70*/  FMUL R4, R24.reuse, R8 ;  /* 0x0000000818047220 */ /* 0x040fe20000400000 */
[C---:B------:R-:W-:Y:S01]  /*6a80*/  FMUL R5, R24.reuse, R9 ;  /* 0x0000000918057220 */ /* 0x040fe20000400000 */
[C---:B------:R-:W-:Y:S01]  /*6a90*/  FMUL R8, R24.reuse, R12 ;  /* 0x0000000c18087220 */ /* 0x040fe20000400000 */
[C---:B------:R-:W-:Y:S01]  /*6aa0*/  FMUL R9, R24.reuse, R13 ;  /* 0x0000000d18097220 */ /* 0x040fe20000400000 */
[C---:B------:R-:W-:Y:S01]  /*6ab0*/  FMUL R12, R24.reuse, R16 ;  /* 0x00000010180c7220 */ /* 0x040fe20000400000 */
[----:B------:R-:W-:Y:S01]  /*6ac0*/  LOP3.LUT R16, R45, 0xffffe000, RZ, 0xc0, !PT ;  /* 0xffffe0002d107812 */ /* 0x000fe200078ec0ff */
[----:B------:R-:W-:Y:S01]  /*6ad0*/  FMUL R13, R24, R17 ;  /* 0x00000011180d7220 */ /* 0x000fe20000400000 */
[----:B------:R-:W-:Y:S01]  /*6ae0*/  LOP3.LUT R17, R46, 0xffffe000, RZ, 0xc0, !PT ;  /* 0xffffe0002e117812 */ /* 0x000fe200078ec0ff */
[----:B------:R-:W-:Y:S01]  /*6af0*/  FFMA R28, R27, R20, R0 ;  /* 0x000000141b1c7223 */ /* 0x000fe20000000000 */
[----:B------:R-:W-:Y:S01]  /*6b00*/  LOP3.LUT R0, R47, 0xffffe000, RZ, 0xc0, !PT ;  /* 0xffffe0002f007812 */ /* 0x000fe200078ec0ff */
[C---:B------:R-:W-:Y:S01]  /*6b10*/  FMUL R3, R24.reuse, R6 ;  /* 0x0000000618037220 */ /* 0x040fe20000400000 */
[C---:B------:R-:W-:Y:S01]  /*6b20*/  FMUL R6, R24.reuse, R10 ;  /* 0x0000000a18067220 */ /* 0x040fe20000400000 */
[C---:B------:R-:W-:Y:S01]  /*6b30*/  FMUL R7, R24.reuse, R7 ;  /* 0x0000000718077220 */ /* 0x040fe20000400000 */
[----:B------:R-:W-:Y:S01]  /*6b40*/  F2FP.TF32.F32.PACK_B R28, R28 ;  /* 0x0000001cff1c723e */ /* 0x000fe200024050ff */
[C---:B------:R-:W-:Y:S01]  /*6b50*/  FMUL R10, R24.reuse, R14 ;  /* 0x0000000e180a7220 */ /* 0x040fe20000400000 */
[----:B------:R-:W-:Y:S01]  /*6b60*/  FMUL R14, R24, R18 ;  /* 0x00000012180e7220 */ /* 0x000fe20000400000 */
[----:B------:R-:W-:Y:S01]  /*6b70*/  LOP3.LUT R18, R40, 0xffffe000, RZ, 0xc0, !PT ;  /* 0xffffe00028127812 */ /* 0x000fe200078ec0ff */
[----:B------:R-:W-:Y:S01]  /*6b80*/  FFMA R29, R27, R16, R2 ;  /* 0x000000101b1d7223 */ /* 0x000fe20000000002 */
[----:B------:R-:W-:Y:S01]  /*6b90*/  LOP3.LUT R2, R41, 0xffffe000, RZ, 0xc0, !PT ;  /* 0xffffe00029027812 */ /* 0x000fe200078ec0ff */
[----:B------:R-:W-:Y:S01]  /*6ba0*/  FFMA R30, R27, R17, R3 ;  /* 0x000000111b1e7223 */ /* 0x000fe20000000003 */
[----:B------:R-:W-:Y:S01]  /*6bb0*/  LOP3.LUT R3, R43, 0xffffe000, RZ, 0xc0, !PT ;  /* 0xffffe0002b037812 */ /* 0x000fe200078ec0ff */
[C---:B------:R-:W-:Y:S01]  /*6bc0*/  FFMA R31, R27.reuse, R0, R7 ;  /* 0x000000001b1f7223 */ /* 0x040fe20000000007 */
[----:B------:R-:W-:Y:S01]  /*6bd0*/  LOP3.LUT R0, R42, 0xffffe000, RZ, 0xc0, !PT ;  /* 0xffffe0002a007812 */ /* 0x000fe200078ec0ff */
[C---:B------:R-:W-:Y:S01]  /*6be0*/  FFMA R4, R27.reuse, R18, R4 ;  /* 0x000000121b047223 */ /* 0x040fe20000000004 */
[----:B------:R-:W-:Y:S01]  /*6bf0*/  F2FP.TF32.F32.PACK_B R29, R29 ;  /* 0x0000001dff1d723e */ /* 0x000fe200024050ff */
[C---:B------:R-:W-:Y:S01]  /*6c00*/  FFMA R5, R27.reuse, R2, R5 ;  /* 0x000000021b057223 */ /* 0x040fe20000000005 */
[----:B------:R-:W-:Y:S01]  /*6c10*/  FMUL R11, R24, R11 ;  /* 0x0000000b180b7220 */ /* 0x000fe20000400000 */
[----:B------:R-:W-:Y:S01]  /*6c20*/  F2FP.TF32.F32.PACK_B R30, R30 ;  /* 0x0000001eff1e723e */ /* 0x000fe200024050ff */
[C---:B------:R-:W-:Y:S01]  /*6c30*/  FFMA R6, R27.reuse, R0, R6 ;  /* 0x000000001b067223 */ /* 0x040fe20000000006 */
[----:B------:R-:W-:Y:S01]  /*6c40*/  F2FP.TF32.F32.PACK_B R31, R31 ;  /* 0x0000001fff1f723e */ /* 0x000fe200024050ff */
[----:B------:R-:W-:Y:S01]  /*6c50*/  FFMA R7, R27, R3, R11 ;  /* 0x000000031b077223 */ /* 0x000fe2000000000b */
[----:B------:R-:W-:Y:S01]  /*6c60*/  LOP3.LUT R2, R32, 0xffffe000, RZ, 0xc0, !PT ;  /* 0xffffe00020027812 */ /* 0x000fe200078ec0ff */
[----:B------:R-:W-:Y:S01]  /*6c70*/  FMUL R15, R24, R15 ;  /* 0x0000000f180f7220 */ /* 0x000fe20000400000 */
[----:B------:R-:W-:Y:S01]  /*6c80*/  LOP3.LUT R16, R33, 0xffffe000, RZ, 0xc0, !PT ;  /* 0xffffe00021107812 */ /* 0x000fe200078ec0ff */
[----:B------:R1:W-:Y:S01]  /*6c90*/  STS.128 [R66], R28 ;  /* 0x0000001c42007388 */ /* 0x0003e20000000c00 */
[----:B------:R-:W-:Y:S01]  /*6ca0*/  LOP3.LUT R0, R34, 0xffffe000, RZ, 0xc0, !PT ;  /* 0xffffe00022007812 */ /* 0x000fe200078ec0ff */
[----:B------:R-:W-:Y:S01]  /*6cb0*/  FFMA R8, R27, R2, R8 ;  /* 0x000000021b087223 */ /* 0x000fe20000000008 */
[----:B------:R-:W-:Y:S01]  /*6cc0*/  LOP3.LUT R2, R35, 0xffffe000, RZ, 0xc0, !PT ;  /* 0xffffe00023027812 */ /* 0x000fe200078ec0ff */
[C---:B------:R-:W-:Y:S01]  /*6cd0*/  FFMA R9, R27.reuse, R16, R9 ;  /* 0x000000101b097223 */ /* 0x040fe20000000009 */
[----:B------:R-:W-:Y:S01]  /*6ce0*/  F2FP.TF32.F32.PACK_B R4, R4 ;  /* 0x00000004ff04723e */ /* 0x000fe200024050ff */
[C---:B------:R-:W-:Y:S01]  /*6cf0*/  FFMA R10, R27.reuse, R0, R10 ;  /* 0x000000001b0a7223 */ /* 0x040fe2000000000a */
[----:B------:R-:W-:Y:S01]  /*6d00*/  F2FP.TF32.F32.PACK_B R5, R5 ;  /* 0x00000005ff05723e */ /* 0x000fe200024050ff */
[----:B------:R-:W-:Y:S01]  /*6d10*/  FFMA R11, R27, R2, R15 ;  /* 0x000000021b0b7223 */ /* 0x000fe2000000000f */
[----:B------:R-:W-:Y:S01]  /*6d20*/  F2FP.TF32.F32.PACK_B R6, R6 ;  /* 0x00000006ff06723e */ /* 0x000fe200024050ff */
[----:B------:R-:W-:Y:S01]  /*6d30*/  FMUL R19, R24, R19 ;  /* 0x0000001318137220 */ /* 0x000fe20000400000 */
[----:B------:R-:W-:Y:S02]  /*6d40*/  F2FP.TF32.F32.PACK_B R7, R7 ;  /* 0x00000007ff07723e */ /* 0x000fe400024050ff */
[----:B------:R-:W-:Y:S02]  /*6d50*/  LOP3.LUT R3, R36, 0xffffe000, RZ, 0xc0, !PT ;  /* 0xffffe00024037812 */ /* 0x000fe400078ec0ff */
[----:B------:R-:W-:Y:S01]  /*6d60*/  LOP3.LUT R0, R37, 0xffffe000, RZ, 0xc0, !PT ;  /* 0xffffe00025007812 */ /* 0x000fe200078ec0ff */
[----:B------:R1:W-:Y:S01]  /*6d70*/  STS.128 [R65+0x10], R4 ;  /* 0x0000100441007388 */ /* 0x0003e20000000c00 */
        /* <DEDUP_REMOVED lines=8> */
[----:B------:R-:W-:Y:S02]  /*6e00*/  F2FP.TF32.F32.PACK_B R10, R10 ;  /* 0x0000000aff0a723e */ /* 0x000fe400024050ff */
[----:B------:R-:W-:Y:S02]  /*6e10*/  F2FP.TF32.F32.PACK_B R11, R11 ;  /* 0x0000000bff0b723e */ /* 0x000fe400024050ff */
[----:B------:R-:W-:Y:S02]  /*6e20*/  F2FP.TF32.F32.PACK_B R12, R12 ;  /* 0x0000000cff0c723e */ /* 0x000fe400024050ff */
[----:B------:R-:W-:Y:S01]  /*6e30*/  F2FP.TF32.F32.PACK_B R13, R13 ;  /* 0x0000000dff0d723e */ /* 0x000fe200024050ff */
[----:B------:R1:W-:Y:S01]  /*6e40*/  STS.128 [R64+0x20], R8 ;  /* 0x0000200840007388 */ /* 0x0003e20000000c00 */
[----:B------:R-:W-:Y:S02]  /*6e50*/  F2FP.TF32.F32.PACK_B R14, R14 ;  /* 0x0000000eff0e723e */ /* 0x000fe400024050ff */
[----:B------:R-:W-:Y:S05]  /*6e60*/  F2FP.TF32.F32.PACK_B R15, R15 ;  /* 0x0000000fff0f723e */ /* 0x000fea00024050ff */
[----:B------:R1:W-:Y:S01]  /*6e70*/  STS.128 [R60+0x30], R12 ;  /* 0x0000300c3c007388 */ /* 0x0003e20000000c00 */
[----:B------:R-:W-:Y:S01]  /*6e80*/  @!PT LDS RZ, [RZ] ;  /* 0x00000000fffff984 */ /* 0x000fe20000000800 */
[----:B------:R-:W-:Y:S01]  /*6e90*/  @!PT LDS RZ, [RZ] ;  /* 0x00000000fffff984 */ /* 0x000fe20000000800 */
[----:B------:R-:W-:Y:S01]  /*6ea0*/  @!PT LDS RZ, [RZ] ;  /* 0x00000000fffff984 */ /* 0x000fe20000000800 */
[----:B------:R-:W-:Y:S01]  /*6eb0*/  @!PT LDS RZ, [RZ] ;  /* 0x00000000fffff984 */ /* 0x000fe20000000800 */
[----:B------:R3:W-:Y:S07]  /*6ec0*/  MEMBAR.ALL.CTA ;  /* 0x0000000000007992 */ /* 0x0007ee0000008000 */
[----:B---3--:R-:W3:Y:S02]  /*6ed0*/  FENCE.VIEW.ASYNC.S ;  /* 0x00000000000073c6 */ /* 0x008ee40000000000 */
[----:B---3--:R-:W-:Y:S06]  /*6ee0*/  BAR.SYNC.DEFER_BLOCKING 0x1, 0x80 ;  /* 0x0042000000007b1d */ /* 0x008fec0000010000 */
[----:B------:R-:W-:Y:S05]  /*6ef0*/  @P0 BRA `(.L_x_118) ;  /* 0x0000000000280947 */ /* 0x000fea0003800000 */
[----:B------:R-:W3:Y:S01]  /*6f00*/  LDCU.64 UR6, c[0x0][0x348] ;  /* 0x00006900ff0677ac */ /* 0x000ee20008000a00 */
[----:B------:R-:W-:Y:S01]  /*6f10*/  UIADD3 UR4, UPT, UPT, UR44, 0x200, URZ ;  /* 0x000002002c047890 */ /* 0x000fe2000fffe0ff */
[----:B------:R-:W-:Y:S05]  /*6f20*/  UMOV UR51, UR36 ;  /* 0x0000002400337c82 */ /* 0x000fea0008000000 */
[----:B------:R-:W-:Y:S04]  /*6f30*/  MOV R57, UR4 ;  /* 0x0000000400397c02 */ /* 0x000fe80008000f00 */
[----:B------:R-:W-:Y:S01]  /*6f40*/  R2UR UR48, R57 ;  /* 0x00000000393072ca */ /* 0x000fe200000e0000 */
[----:B---3--:R-:W-:Y:S04]  /*6f50*/  UIADD3 UR4, UP0, UPT, UR6, 0x680, URZ ;  /* 0x0000068006047890 */ /* 0x008fe8000ff1e0ff */
[----:B------:R-:W-:Y:S09]  /*6f60*/  UIADD3.X UR5, UPT, UPT, URZ, UR7, URZ, UP0, !UPT ;  /* 0x00000007ff057290 */ /* 0x000ff200087fe4ff */
[----:B------:R3:W-:Y:S01]  /*6f70*/  UTMASTG.3D [UR48], [UR4] ;  /* 0x00000030040073b5 */ /* 0x0007e20008010000 */
[----:B------:R0:W-:Y:S01]  /*6f80*/  UTMACMDFLUSH ;  /* 0x00000000000079b7 */ /* 0x0001e20000000000 */
[----:B---3--:R-:W-:Y:S04]  /*6f90*/  DEPBAR.LE SB0, 0x1 ;  /* 0x000080400000791a */ /* 0x008fe80000000000 */
.L_x_118:
[----:B------:R-:W-:Y:S05]  /*6fa0*/  BSYNC.RECONVERGENT B0 ;  /* 0x0000000000007941 */ /* 0x000fea0003800200 */
.L_x_117:
[----:B------:R-:W-:Y:S01]  /*6fb0*/  BAR.SYNC.DEFER_BLOCKING 0x1, 0x80 ;  /* 0x0042000000007b1d */ /* 0x000fe20000010000 */
[----:B------:R-:W-:Y:S01]  /*6fc0*/  ISETP.NE.AND P1, PT, R69, RZ, PT ;  /* 0x000000ff4500720c */ /* 0x000fe20003f25270 */
[----:B------:R-:W-:Y:S01]  /*6fd0*/  UISETP.NE.AND UP0, UPT, UR47, URZ, UPT ;  /* 0x000000ff2f00728c */ /* 0x000fe2000bf05270 */
[----:B------:R-:W-:Y:S11]  /*6fe0*/  LEA R2, R71, UR44, 0x3 ;  /* 0x0000002c47027c11 */ /* 0x000ff6000f8e18ff */
[----:B-1----:R-:W-:Y:S01]  /*6ff0*/  @P1 SHF.L.U32 R4, R63, 0x1f, RZ ;  /* 0x0000001f3f041819 */ /* 0x002fe200000006ff */
[----:B------:R-:W-:Y:S06]  /*7000*/  BRA.U !UP0, `(.L_x_119) ;  /* 0x0000000108247547 */ /* 0x000fec000b800000 */
[----:B------:R-:W1:Y:S01]  /*7010*/  S2R R0, SR_CgaCtaId ;  /* 0x0000000000007919 */ /* 0x000e620000008800 */
[----:B------:R-:W-:Y:S01]  /*7020*/  IMAD.U32 R3, RZ, RZ, UR46 ;  /* 0x0000002eff037e24 */ /* 0x000fe2000f8e00ff */
[----:B------:R-:W-:Y:S04]  /*7030*/  UIADD3 UR4, UPT, UPT, UR46, 0x1, URZ ;  /* 0x000000012e047890 */ /* 0x000fe8000fffe0ff */
[----:B------:R-:W-:Y:S01]  /*7040*/  @P1 LEA R3, R3, UR44, 0x3 ;  /* 0x0000002c03031c11 */ /* 0x000fe2000f8e18ff */
[----:B------:R-:W-:Y:S04]  /*7050*/  UISETP.NE.AND UP0, UPT, UR4, 0x4, UPT ;  /* 0x000000040400788c */ /* 0x000fe8000bf05270 */
[----:B------:R-:W-:Y:S01]  /*7060*/  @P1 VIADD R3, R3, 0x70 ;  /* 0x0000007003031836 */ /* 0x000fe20000000000 */
[----:B------:R-:W-:Y:S04]  /*7070*/  USEL UR46, UR4, URZ, UP0 ;  /* 0x000000ff042e7287 */ /* 0x000fe80008000000 */
[----:B-1----:R-:W-:Y:S04]  /*7080*/  @P1 PRMT R0, R0, 0x654, R3 ;  /* 0x0000065400001816 */ /* 0x002fe80000000003 */
[----:B------:R1:W-:Y:S04]  /*7090*/  @P1 SYNCS.ARRIVE.TRANS64.RED.A1T0 RZ, [R0+URZ], RZ ;  /* 0x000000ff00ff19a7 */ /* 0x0003e800081004ff */
.L_x_119:
[----:B------:R-:W3:Y:S01]  /*70a0*/  @P1 SYNCS.PHASECHK.TRANS64.TRYWAIT P0, [R2+URZ+0x50], R4 ;  /* 0x00005004020015a7 */ /* 0x000ee200080011ff */
[----:B------:R-:W-:Y:S01]  /*70b0*/  BSSY B1, `(.L_x_120) ;  /* 0x0000016000017945 */ /* 0x000fe20003800000 */
[----:B---3--:R-:W-:Y:S03]  /*70c0*/  @P1 SEL R72, RZ, 0x1, !P0 ;  /* 0x00000001ff481807 */ /* 0x008fe60004000000 */
[----:B------:R-:W-:Y:S05]  /*70d0*/  @!P1 BRA `(.L_x_121) ;  /* 0x00000000004c9947 */ /* 0x000fea0003800000 */
[----:B------:R-:W-:Y:S01]  /*70e0*/  ISETP.NE.AND P0, PT, R72, RZ, PT ;  /* 0x000000ff4800720c */ /* 0x000fe20003f05270 */
[----:B------:R-:W-:Y:S01]  /*70f0*/  BSSY B0, `(.L_x_122) ;  /* 0x000000b000007945 */ /* 0x000fe20003800000 */
[----:B------:R-:W-:Y:S11]  /*7100*/  ISETP.NE.AND P1, PT, R73, RZ, PT ;  /* 0x000000ff4900720c */ /* 0x000ff60003f25270 */
[----:B------:R-:W-:Y:S02]  /*7110*/  @!UPT UIADD3 URZ, UPT, UPT, URZ, URZ, URZ ;  /* 0x000000fffffff290 */ /* 0x000fe4000fffe0ff */
[C---:B------:R-:W-:Y:S01]  /*7120*/  @P1 IMAD R6, R71.reuse, 0x2000, R66 ;  /* 0x0000200047061824 */ /* 0x040fe200078e0242 */
[C---:B------:R-:W-:Y:S01]  /*7130*/  @P1 LEA R4, R71.reuse, R64, 0xd ;  /* 0x0000004047041211 */ /* 0x040fe200078e68ff */
[C---:B------:R-:W-:Y:S02]  /*7140*/  @P1 IMAD R5, R71.reuse, 0x2000, R65 ;  /* 0x0000200047051824 */ /* 0x040fe400078e0241 */
[----:B------:R-:W-:Y:S01]  /*7150*/  @P1 IMAD R3, R71, 0x2000, R60 ;  /* 0x0000200047031824 */ /* 0x000fe200078e023c */
[----:B------:R-:W-:Y:S06]  /*7160*/  @P0 BRA `(.L_x_123) ;  /* 0x00000000000c0947 */ /* 0x000fec0003800000 */
[----:B-1----:R-:W-:Y:S04]  /*7170*/  SHF.L.U32 R0, R63, 0x1f, RZ ;  /* 0x0000001f3f007819 */ /* 0x002fe800000006ff */
[----:B------:R-:W1:Y:S02]  /*7180*/  SYNCS.PHASECHK.TRANS64.TRYWAIT P0, [R2+URZ+0x50], R0 ;  /* 0x00005000020075a7 */ /* 0x000e6400080011ff */
[----:B-1----:R-:W-:Y:S05]  /*7190*/  @!P0 BRA `(.L_x_124) ;  /* 0x0000002800a08947 */ /* 0x002fea0003800000 */
.L_x_123:
[----:B------:R-:W-:Y:S05]  /*71a0*/  BSYNC B0 ;  /* 0x0000000000007941 */ /* 0x000fea0003800000 */
.L_x_122:
[----:B------:R-:W-:Y:S02]  /*71b0*/  ISETP.NE.AND P0, PT, R73, RZ, PT ;  /* 0x000000ff4900720c */ /* 0x000fe40003f05270 */
[----:B------:R-:W-:Y:S11]  /*71c0*/  IADD3 R71, PT, PT, R71, 0x1, RZ ;  /* 0x0000000147477810 */ /* 0x000ff60007ffe0ff */
[----:B------:R3:W4:Y:S04]  /*71d0*/  @P0 LDS.128 R44, [R6] ;  /* 0x00000000062c0984 */ /* 0x0007280000000c00 */
[----:B------:R3:W1:Y:S04]  /*71e0*/  @P0 LDS.128 R40, [R5+0x10] ;  /* 0x0000100005280984 */ /* 0x0006680000000c00 */
[----:B------:R3:W1:Y:S04]  /*71f0*/  @P0 LDS.128 R32, [R4+0x20] ;  /* 0x0000200004200984 */ /* 0x0006680000000c00 */
[----:B------:R3:W1:Y:S02]  /*7200*/  @P0 LDS.128 R36, [R3+0x30] ;  /* 0x0000300003240984 */ /* 0x0006640000000c00 */
.L_x_121:
[----:B------:R-:W-:Y:S05]  /*7210*/  BSYNC B1 ;  /* 0x0000000000017941 */ /* 0x000fea0003800000 */
.L_x_120:
[----:B-1----:R-:W-:Y:S05]  /*7220*/  VIADD R0, R25, 0x10 ;  /* 0x0000001019007836 */ /* 0x002fea0000000000 */
[----:B------:R-:W-:Y:S04]  /*7230*/  SHF.R.U32.HI R0, RZ, 0x15, R0 ;  /* 0x00000015ff007819 */ /* 0x000fe80000011600 */
[----:B------:R-:W-:Y:S11]  /*7240*/  LOP3.LUT P0, RZ, R0, 0x3, R53, 0x48, !PT ;  /* 0x0000000300ff7812 */ /* 0x000ff60007804835 */
[----:B------:R-:W-:Y:S02]  /*7250*/  @!UPT UIADD3 URZ, UPT, UPT, URZ, URZ, URZ ;  /* 0x000000fffffff290 */ /* 0x000fe4000fffe0ff */
[----:B------:R-:W-:Y:S05]  /*7260*/  @!P0 BRA `(.L_x_125) ;  /* 0x0000000000408947 */ /* 0x000fea0003800000 */
[----:B------:R-:W1:Y:S01]  /*7270*/  LDCU.64 UR8, c[0x4][0x70] ;  /* 0x01000e00ff0877ac */ /* 0x000e620008000a00 */
[----:B---3--:R-:W-:Y:S01]  /*7280*/  MOV R3, 0x0 ;  /* 0x0000000000037802 */ /* 0x008fe20000000f00 */
[----:B------:R-:W-:Y:S02]  /*7290*/  HFMA2 R12, -RZ, RZ, 0, 5.9604644775390625e-08 ;  /* 0x00000001ff0c7431 */ /* 0x000fe400000001ff */
[----:B------:R-:W-:Y:S02]  /*72a0*/  IMAD.MOV.U32 R8, RZ, RZ, 0x192 ;  /* 0x00000192ff087424 */ /* 0x000fe400078e00ff */
[----:B------:R-:W-:Y:S01]  /*72b0*/  IMAD.MOV.U32 R13, RZ, RZ, RZ ;  /* 0x000000ffff0d7224 */ /* 0x000fe200078e00ff */
[----:B------:R-:W3:Y:S01]  /*72c0*/  LDCU.64 UR6, c[0x4][0x78] ;  /* 0x01000f00ff0677ac */ /* 0x000ee20008000a00 */
[----:B------:R-:W2:Y:S01]  /*72d0*/  LDC.64 R2, c[0x4][R3] ;  /* 0x0100000003027b82 */ /* 0x000ea20000000a00 */
[----:B------:R-:W5:Y:S01]  /*72e0*/  LDCU.64 UR4, c[0x4][0x10] ;  /* 0x01000200ff0477ac */ /* 0x000f620008000a00 */
[----:B-1----:R-:W-:Y:S01]  /*72f0*/  MOV R5, UR9 ;  /* 0x0000000900057c02 */ /* 0x002fe20008000f00 */
[----:B------:R-:W-:Y:S01]  /*7300*/  IMAD.U32 R4, RZ, RZ, UR8 ;  /* 0x00000008ff047e24 */ /* 0x000fe2000f8e00ff */
[----:B---3--:R-:W-:Y:S01]  /*7310*/  MOV R7, UR7 ;  /* 0x0000000700077c02 */ /* 0x008fe20008000f00 */
[----:B------:R-:W-:Y:S01]  /*7320*/  IMAD.U32 R6, RZ, RZ, UR6 ;  /* 0x00000006ff067e24 */ /* 0x000fe2000f8e00ff */
[----:B-----5:R-:W-:Y:S01]  /*7330*/  MOV R11, UR5 ;  /* 0x00000005000b7c02 */ /* 0x020fe20008000f00 */
[----:B------:R-:W-:Y:S02]  /*7340*/  IMAD.U32 R10, RZ, RZ, UR4 ;  /* 0x00000004ff0a7e24 */ /* 0x000fe4000f8e00ff */
[----:B------:R-:W-:Y:S07]  /*7350*/  LEPC R20, `(.L_x_125) ;  /* 0x000000001014794e */ /* 0x000fee0000000000 */
[----:B--2-4-:R-:W-:Y:S05]  /*7360*/  CALL.ABS.NOINC R2 ;  /* 0x0000000002007343 */ /* 0x014fea0003c00000 */
.L_x_125:
[----:B---34-:R-:W-:Y:S01]  /*7370*/  LOP3.LUT R3, R44, 0xffffe000, RZ, 0xc0, !PT ;  /* 0xffffe0002c037812 */ /* 0x018fe200078ec0ff */
[----:B------:R-:W-:Y:S05]  /*7380*/  WARPSYNC.ALL ;  /* 0x0000000000007948 */ /* 0x000fea0003800000 */
[----:B------:R-:W-:Y:S01]  /*7390*/  R2UR UR4, R25 ;  /* 0x00000000190472ca */ /* 0x000fe200000e0000 */
[----:B------:R-:W1:Y:S01]  /*73a0*/  S2R R74, SR_CgaCtaId ;  /* 0x00000000004a7919 */ /* 0x000e620000008800 */
[----:B------:R-:W-:Y:S01]  /*73b0*/  LOP3.LUT R20, R40, 0xffffe000, RZ, 0xc0, !PT ;  /* 0xffffe00028147812 */ /* 0x000fe200078ec0ff */
[----:B------:R-:W-:Y:S01]  /*73c0*/  BSSY.RECONVERGENT B0, `(.L_x_126) ;  /* 0x000005e000007945 */ /* 0x000fe20003800200 */
[----:B------:R-:W-:Y:S02]  /*73d0*/  ISETP.NE.AND P6, PT, R69, RZ, PT ;  /* 0x000000ff4500720c */ /* 0x000fe40003fc5270 */
[----:B------:R-:W-:Y:S07]  /*73e0*/  ISETP.NE.AND P0, PT, R68, RZ, PT ;  /* 0x000000ff4400720c */ /* 0x000fee0003f05270 */
[----:B------:R-:W3:Y:S02]  /*73f0*/  LDTM.x16 R4, tmem[UR4+0x10] ;  /* 0x00001004000479ee */ /* 0x000ee40008240000 */
[C---:B---3--:R-:W-:Y:S01]  /*7400*/  FMUL R0, R24.reuse, R4 ;  /* 0x0000000418007220 */ /* 0x048fe20000400000 */
[----:B------:R-:W-:Y:S01]  /*7410*/  LOP3.LUT R4, R45, 0xffffe000, RZ, 0xc0, !PT ;  /* 0xffffe0002d047812 */ /* 0x000fe200078ec0ff */
[C---:B------:R-:W-:Y:S01]  /*7420*/  FMUL R2, R24.reuse, R5 ;  /* 0x0000000518027220 */ /* 0x040fe20000400000 */
[----:B------:R-:W-:Y:S01]  /*7430*/  FMUL R5, R24, R12 ;  /* 0x0000000c18057220 */ /* 0x000fe20000400000 */
[C---:B------:R-:W-:Y:S01]  /*7440*/  FFMA R28, R27.reuse, R3, R0 ;  /* 0x000000031b1c7223 */ /* 0x040fe20000000000 */
[----:B------:R-:W-:Y:S01]  /*7450*/  LOP3.LUT R3, R46, 0xffffe000, RZ, 0xc0, !PT ;  /* 0xffffe0002e037812 */ /* 0x000fe200078ec0ff */
[----:B------:R-:W-:Y:S01]  /*7460*/  FFMA R29, R27, R4, R2 ;  /* 0x000000041b1d7223 */ /* 0x000fe20000000002 */
[----:B------:R-:W-:Y:S01]  /*7470*/  LOP3.LUT R4, R47, 0xffffe000, RZ, 0xc0, !PT ;  /* 0xffffe0002f047812 */ /* 0x000fe200078ec0ff */
[C---:B------:R-:W-:Y:S01]  /*7480*/  FMUL R0, R24.reuse, R6 ;  /* 0x0000000618007220 */ /* 0x040fe20000400000 */
[----:B------:R-:W-:Y:S01]  /*7490*/  F2FP.TF32.F32.PACK_B R28, R28 ;  /* 0x0000001cff1c723e */ /* 0x000fe200024050ff */
[C---:B------:R-:W-:Y:S01]  /*74a0*/  FMUL R2, R24.reuse, R7 ;  /* 0x0000000718027220 */ /* 0x040fe20000400000 */
[----:B------:R-:W-:Y:S01]  /*74b0*/  F2FP.TF32.F32.PACK_B R29, R29 ;  /* 0x0000001dff1d723e */ /* 0x000fe200024050ff */
[C---:B------:R-:W-:Y:S01]  /*74c0*/  FFMA R30, R27.reuse, R3, R0 ;  /* 0x000000031b1e7223 */ /* 0x040fe20000000000 */
[C---:B------:R-:W-:Y:S01]  /*74d0*/  FMUL R0, R24.reuse, R8 ;  /* 0x0000000818007220 */ /* 0x040fe20000400000 */
[----:B------:R-:W-:Y:S01]  /*74e0*/  FFMA R31, R27, R4, R2 ;  /* 0x000000041b1f7223 */ /* 0x000fe20000000002 */
[C---:B------:R-:W-:Y:S01]  /*74f0*/  FMUL R6, R24.reuse, R13 ;  /* 0x0000000d18067220 */ /* 0x040fe20000400000 */
[----:B------:R-:W-:Y:S01]  /*7500*/  LOP3.LUT R13, R41, 0xffffe000, RZ, 0xc0, !PT ;  /* 0xffffe000290d7812 */ /* 0x000fe200078ec0ff */
[C---:B------:R-:W-:Y:S01]  /*7510*/  FMUL R2, R24.reuse, R9 ;  /* 0x0000000918027220 */ /* 0x040fe20000400000 */
[----:B------:R-:W-:Y:S01]  /*7520*/  F2FP.TF32.F32.PACK_B R30, R30 ;  /* 0x0000001eff1e723e */ /* 0x000fe200024050ff */
[----:B------:R-:W-:Y:S01]  /*7530*/  FMUL R9, R24, R16 ;  /* 0x0000001018097220 */ /* 0x000fe20000400000 */
[----:B------:R-:W-:Y:S01]  /*7540*/  F2FP.TF32.F32.PACK_B R31, R31 ;  /* 0x0000001fff1f723e */ /* 0x000fe200024050ff */
[----:B------:R-:W-:Y:S01]  /*7550*/  FFMA R16, R27, R20, R0 ;  /* 0x000000141b107223 */ /* 0x000fe20000000000 */
[----:B------:R-:W-:Y:S01]  /*7560*/  LOP3.LUT R0, R42, 0xffffe000, RZ, 0xc0, !PT ;  /* 0xffffe0002a007812 */ /* 0x000fe200078ec0ff */
[C---:B------:R-:W-:Y:S01]  /*7570*/  FMUL R3, R24.reuse, R10 ;  /* 0x0000000a18037220 */ /* 0x040fe20000400000 */
[C---:B------:R-:W-:Y:S01]  /*7580*/  FMUL R7, R24.reuse, R14 ;  /* 0x0000000e18077220 */ /* 0x040fe20000400000 */
[----:B------:R-:W-:Y:S01]  /*7590*/  LOP3.LUT R14, R43, 0xffffe000, RZ, 0xc0, !PT ;  /* 0xffffe0002b0e7812 */ /* 0x000fe200078ec0ff */
[----:B------:R-:W-:Y:S01]  /*75a0*/  FMUL R10, R24, R17 ;  /* 0x00000011180a7220 */ /* 0x000fe20000400000 */
[----:B------:R-:W-:Y:S01]  /*75b0*/  F2FP.TF32.F32.PACK_B R16, R16 ;  /* 0x00000010ff10723e */ /* 0x000fe200024050ff */
[----:B------:R-:W-:Y:S01]  /*75c0*/  FFMA R17, R27, R13, R2 ;  /* 0x0000000d1b117223 */ /* 0x000fe20000000002 */
[----:B------:R-:W-:Y:S01]  /*75d0*/  LOP3.LUT R2, R32, 0xffffe000, RZ, 0xc0, !PT ;  /* 0xffffe00020027812 */ /* 0x000fe200078ec0ff */
[----:B------:R-:W-:Y:S01]  /*75e0*/  STS.128 [R66+0x2000], R28 ;  /* 0x0020001c42007388 */ /* 0x000fe20000000c00 */
[----:B------:R-:W-:Y:S01]  /*75f0*/  LOP3.LUT R13, R39, 0xffffe000, RZ, 0xc0, !PT ;  /* 0xffffe000270d7812 */ /* 0x000fe200078ec0ff */
[C---:B------:R-:W-:Y:S01]  /*7600*/  FMUL R4, R24.reuse, R11 ;  /* 0x0000000b18047220 */ /* 0x040fe20000400000 */
[----:B------:R-:W-:Y:S01]  /*7610*/  F2FP.TF32.F32.PACK_B R17, R17 ;  /* 0x00000011ff11723e */ /* 0x000fe200024050ff */
[C---:B------:R-:W-:Y:S01]  /*7620*/  FMUL R11, R24.reuse, R18 ;  /* 0x00000012180b7220 */ /* 0x040fe20000400000 */
[----:B------:R-:W-:Y:S01]  /*7630*/  FFMA R18, R27, R0, R3 ;  /* 0x000000001b127223 */ /* 0x000fe20000000003 */
[----:B------:R-:W-:Y:S01]  /*7640*/  LOP3.LUT R0, R33, 0xffffe000, RZ, 0xc0, !PT ;  /* 0xffffe00021007812 */ /* 0x000fe200078ec0ff */
[----:B------:R-:W-:Y:S01]  /*7650*/  FMUL R12, R24, R19 ;  /* 0x00000013180c7220 */ /* 0x000fe20000400000 */
[----:B------:R-:W-:Y:S01]  /*7660*/  LOP3.LUT R3, R34, 0xffffe000, RZ, 0xc0, !PT ;  /* 0xffffe00022037812 */ /* 0x000fe200078ec0ff */
[C---:B------:R-:W-:Y:S01]  /*7670*/  FFMA R19, R27.reuse, R14, R4 ;  /* 0x0000000e1b137223 */ /* 0x040fe20000000004 */
[----:B------:R-:W-:Y:S01]  /*7680*/  FFMA R4, R27, R2, R5 ;  /* 0x000000021b047223 */ /* 0x000fe20000000005 */
[----:B------:R-:W-:Y:S01]  /*7690*/  LOP3.LUT R2, R35, 0xffffe000, RZ, 0xc0, !PT ;  /* 0xffffe00023027812 */ /* 0x000fe200078ec0ff */
[----:B------:R-:W-:Y:S01]  /*76a0*/  FMUL R8, R24, R15 ;  /* 0x0000000f18087220 */ /* 0x000fe20000400000 */
[----:B------:R-:W-:Y:S01]  /*76b0*/  F2FP.TF32.F32.PACK_B R18, R18 ;  /* 0x00000012ff12723e */ /* 0x000fe200024050ff */
[C---:B------:R-:W-:Y:S01]  /*76c0*/  FFMA R5, R27.reuse, R0, R6 ;  /* 0x000000001b057223 */ /* 0x040fe20000000006 */
[----:B------:R-:W-:Y:S01]  /*76d0*/  F2FP.TF32.F32.PACK_B R19, R19 ;  /* 0x00000013ff13723e */ /* 0x000fe200024050ff */
[C---:B------:R-:W-:Y:S01]  /*76e0*/  FFMA R6, R27.reuse, R3, R7 ;  /* 0x000000031b067223 */ /* 0x040fe20000000007 */
[----:B------:R-:W-:Y:S01]  /*76f0*/  FFMA R7, R27, R2, R8 ;  /* 0x000000021b077223 */ /* 0x000fe20000000008 */
[----:B------:R-:W-:Y:S02]  /*7700*/  LOP3.LUT R0, R36, 0xffffe000, RZ, 0xc0, !PT ;  /* 0xffffe00024007812 */ /* 0x000fe400078ec0ff */
[----:B------:R-:W-:Y:S01]  /*7710*/  STS.128 [R65+0x2010], R16 ;  /* 0x0020101041007388 */ /* 0x000fe20000000c00 */
[----:B------:R-:W-:Y:S02]  /*7720*/  LOP3.LUT R2, R37, 0xffffe000, RZ, 0xc0, !PT ;  /* 0xffffe00025027812 */ /* 0x000fe400078ec0ff */
[----:B------:R-:W-:Y:S01]  /*7730*/  LOP3.LUT R3, R38, 0xffffe000, RZ, 0xc0, !PT ;  /* 0xffffe00026037812 */ /* 0x000fe200078ec0ff */
[C---:B------:R-:W-:Y:S01]  /*7740*/  FFMA R8, R27.reuse, R0, R9 ;  /* 0x000000001b087223 */ /* 0x040fe20000000009 */
[----:B------:R-:W-:Y:S01]  /*7750*/  F2FP.TF32.F32.PACK_B R4, R4 ;  /* 0x00000004ff04723e */ /* 0x000fe200024050ff */
[C---:B------:R-:W-:Y:S01]  /*7760*/  FFMA R9, R27.reuse, R2, R10 ;  /* 0x000000021b097223 */ /* 0x040fe2000000000a */
[----:B------:R-:W-:Y:S01]  /*7770*/  F2FP.TF32.F32.PACK_B R5, R5 ;  /* 0x00000005ff05723e */ /* 0x000fe200024050ff */
[C---:B------:R-:W-:Y:S01]  /*7780*/  FFMA R10, R27.reuse, R3, R11 ;  /* 0x000000031b0a7223 */ /* 0x040fe2000000000b */
[----:B------:R-:W-:Y:S01]  /*7790*/  F2FP.TF32.F32.PACK_B R6, R6 ;  /* 0x00000006ff06723e */ /* 0x000fe200024050ff */
[----:B------:R-:W-:Y:S01]  /*77a0*/  FFMA R11, R27, R13, R12 ;  /* 0x0000000d1b0b7223 */ /* 0x000fe2000000000c */
[----:B------:R-:W-:Y:S01]  /*77b0*/  F2FP.TF32.F32.PACK_B R7, R7 ;  /* 0x00000007ff07723e */ /* 0x000fe200024050ff */
[----:B------:R-:W-:Y:S01]  /*77c0*/  IMAD.U32 R0, RZ, RZ, UR46 ;  /* 0x0000002eff007e24 */ /* 0x000fe2000f8e00ff */
[----:B------:R-:W-:Y:S02]  /*77d0*/  F2FP.TF32.F32.PACK_B R8, R8 ;  /* 0x00000008ff08723e */ /* 0x000fe400024050ff */
[----:B------:R-:W-:Y:S01]  /*77e0*/  F2FP.TF32.F32.PACK_B R9, R9 ;  /* 0x00000009ff09723e */ /* 0x000fe200024050ff */
[----:B------:R3:W-:Y:S01]  /*77f0*/  STS.128 [R64+0x2020], R4 ;  /* 0x0020200440007388 */ /* 0x0007e20000000c00 */
[----:B------:R-:W-:Y:S02]  /*7800*/  F2FP.TF32.F32.PACK_B R10, R10 ;  /* 0x0000000aff0a723e */ /* 0x000fe400024050ff */
[----:B------:R-:W-:Y:S02]  /*7810*/  F2FP.TF32.F32.PACK_B R11, R11 ;  /* 0x0000000bff0b723e */ /* 0x000fe400024050ff */
[----:B------:R-:W-:Y:S02]  /*7820*/  @P6 LEA R0, R0, UR44, 0x3 ;  /* 0x0000002c00006c11 */ /* 0x000fe4000f8e18ff */
[----:B------:R-:W-:Y:S01]  /*7830*/  @P6 SHF.L.U32 R2, R63, 0x1f, RZ ;  /* 0x0000001f3f026819 */ /* 0x000fe200000006ff */
[----:B------:R4:W-:Y:S02]  /*7840*/  STS.128 [R60+0x2030], R8 ;  /* 0x002030083c007388 */ /* 0x0009e40000000c00 */
[----:B------:R-:W-:Y:S05]  /*7850*/  @P6 VIADD R0, R0, 0x70 ;  /* 0x0000007000006836 */ /* 0x000fea0000000000 */
[----:B-1----:R-:W-:Y:S01]  /*7860*/  @P6 PRMT R0, R74, 0x654, R0 ;  /* 0x000006544a006816 */ /* 0x002fe20000000000 */
[----:B------:R-:W-:Y:S01]  /*7870*/  @!PT LDS RZ, [RZ] ;  /* 0x00000000fffff984 */ /* 0x000fe20000000800 */
[----:B------:R-:W-:Y:S01]  /*7880*/  @!PT LDS RZ, [RZ] ;  /* 0x00000000fffff984 */ /* 0x000fe20000000800 */
[----:B------:R-:W-:Y:S01]  /*7890*/  @!PT LDS RZ, [RZ] ;  /* 0x00000000fffff984 */ /* 0x000fe20000000800 */
[----:B------:R-:W-:Y:S01]  /*78a0*/  @!PT LDS RZ, [RZ] ;  /* 0x00000000fffff984 */ /* 0x000fe20000000800 */
[----:B------:R1:W-:Y:S06]  /*78b0*/  MEMBAR.ALL.CTA ;  /* 0x0000000000007992 */ /* 0x0003ec0000008000 */
[----:B-1----:R-:W1:Y:S01]  /*78c0*/  FENCE.VIEW.ASYNC.S ;  /* 0x00000000000073c6 */ /* 0x002e620000000000 */
[----:B---3--:R-:W-:Y:S01]  /*78d0*/  LEA R6, R71, UR44, 0x3 ;  /* 0x0000002c47067c11 */ /* 0x008fe2000f8e18ff */
[----:B-1----:R-:W-:Y:S06]  /*78e0*/  BAR.SYNC.DEFER_BLOCKING 0x1, 0x80 ;  /* 0x0042000000007b1d */ /* 0x002fec0000010000 */
[----:B------:R-:W-:Y:S05]  /*78f0*/  @P0 BRA `(.L_x_127) ;  /* 0x0000000000280947 */ /* 0x000fea0003800000 */
[----:B------:R-:W1:Y:S01]  /*7900*/  LDCU.64 UR6, c[0x0][0x348] ;  /* 0x00006900ff0677ac */ /* 0x000e620008000a00 */
[----:B------:R-:W-:Y:S02]  /*7910*/  UIADD3 UR9, UPT, UPT, UR49, 0x10, URZ ;  /* 0x0000001031097890 */ /* 0x000fe4000fffe0ff */
[----:B------:R-:W-:Y:S01]  /*7920*/  UIADD3 UR8, UPT, UPT, UR44, 0x2200, URZ ;  /* 0x000022002c087890 */ /* 0x000fe2000fffe0ff */
[----:B------:R-:W-:Y:S01]  /*7930*/  UMOV UR10, UR50 ;  /* 0x00000032000a7c82 */ /* 0x000fe20008000000 */
[----:B------:R-:W-:Y:S01]  /*7940*/  UMOV UR11, UR36 ;  /* 0x00000024000b7c82 */ /* 0x000fe20008000000 */
[----:B-1----:R-:W-:Y:S04]  /*7950*/  UIADD3 UR4, UP0, UPT, UR6, 0x680, URZ ;  /* 0x0000068006047890 */ /* 0x002fe8000ff1e0ff */
[----:B------:R-:W-:Y:S09]  /*7960*/  UIADD3.X UR5, UPT, UPT, URZ, UR7, URZ, UP0, !UPT ;  /* 0x00000007ff057290 */ /* 0x000ff200087fe4ff */
[----:B------:R1:W-:Y:S01]  /*7970*/  UTMASTG.3D [UR8], [UR4] ;  /* 0x00000008040073b5 */ /* 0x0003e20008010000 */
[----:B------:R0:W-:Y:S01]  /*7980*/  UTMACMDFLUSH ;  /* 0x00000000000079b7 */ /* 0x0001e20000000000 */
[----:B-1----:R-:W-:Y:S04]  /*7990*/  DEPBAR.LE SB0, 0x1 ;  /* 0x000080400000791a */ /* 0x002fe80000000000 */
.L_x_127:
[----:B------:R-:W-:Y:S05]  /*79a0*/  BSYNC.RECONVERGENT B0 ;  /* 0x0000000000007941 */ /* 0x000fea0003800200 */
.L_x_126:
[----:B------:R-:W-:Y:S01]  /*79b0*/  BAR.SYNC.DEFER_BLOCKING 0x1, 0x80 ;  /* 0x0042000000007b1d */ /* 0x000fe20000010000 */
[----:B------:R-:W-:Y:S04]  /*79c0*/  UIADD3 UR4, UPT, UPT, UR46, 0x1, URZ ;  /* 0x000000012e047890 */ /* 0x000fe8000fffe0ff */
[----:B------:R-:W-:Y:S04]  /*79d0*/  UISETP.NE.AND UP0, UPT, UR4, 0x4, UPT ;  /* 0x000000040400788c */ /* 0x000fe8000bf05270 */
[----:B------:R-:W-:Y:S01]  /*79e0*/  USEL UR45, UR4, URZ, UP0 ;  /* 0x000000ff042d7287 */ /* 0x000fe20008000000 */
[----:B------:R1:W-:Y:S01]  /*79f0*/  @P6 SYNCS.ARRIVE.TRANS64.RED.A1T0 RZ, [R0+URZ], RZ ;  /* 0x000000ff00ff69a7 */ /* 0x0003e200081004ff */
[----:B------:R-:W-:Y:S01]  /*7a00*/  BSSY B1, `(.L_x_128) ;  /* 0x0000017000017945 */ /* 0x000fe20003800000 */
[----:B------:R-:W3:Y:S02]  /*7a10*/  @P6 SYNCS.PHASECHK.TRANS64.TRYWAIT P0, [R6+URZ+0x50], R2 ;  /* 0x00005002060065a7 */ /* 0x000ee400080011ff */
[----:B---3--:R-:W-:Y:S01]  /*7a20*/  @P6 SEL R72, RZ, 0x1, !P0 ;  /* 0x00000001ff486807 */ /* 0x008fe20004000000 */
[----:B-1----:R-:W-:Y:S06]  /*7a30*/  @!P6 BRA `(.L_x_129) ;  /* 0x00000000004ce947 */ /* 0x002fec0003800000 */
        /* <DEDUP_REMOVED lines=9> */
[----:B------:R-:W-:Y:S04]  /*7ad0*/  SHF.L.U32 R5, R63, 0x1f, RZ ;  /* 0x0000001f3f057819 */ /* 0x000fe800000006ff */
[----:B------:R-:W1:Y:S02]  /*7ae0*/  SYNCS.PHASECHK.TRANS64.TRYWAIT P0, [R6+URZ+0x50], R5 ;  /* 0x00005005060075a7 */ /* 0x000e6400080011ff */
[----:B-1----:R-:W-:Y:S05]  /*7af0*/  @!P0 BRA `(.L_x_132) ;  /* 0x00000020005c8947 */ /* 0x002fea0003800000 */
.L_x_131:
[----:B------:R-:W-:Y:S05]  /*7b00*/  BSYNC B0 ;  /* 0x0000000000007941 */ /* 0x000fea0003800000 */
.L_x_130:
[----:B------:R-:W-:Y:S02]  /*7b10*/  ISETP.NE.AND P0, PT, R73, RZ, PT ;  /* 0x000000ff4900720c */ /* 0x000fe40003f05270 */
[----:B------:R-:W-:Y:S11]  /*7b20*/  IADD3 R71, PT, PT, R71, 0x1, RZ ;  /* 0x0000000147477810 */ /* 0x000ff60007ffe0ff */
[----:B------:R3:W1:Y:S04]  /*7b30*/  @P0 LDS.128 R44, [R4] ;  /* 0x00000000042c0984 */ /* 0x0006680000000c00 */
[----:B------:R3:W1:Y:S04]  /*7b40*/  @P0 LDS.128 R40, [R3+0x10] ;  /* 0x0000100003280984 */ /* 0x0006680000000c00 */
[----:B------:R3:W1:Y:S04]  /*7b50*/  @P0 LDS.128 R32, [R2+0x20] ;  /* 0x0000200002200984 */ /* 0x0006680000000c00 */
[----:B------:R3:W1:Y:S02]  /*7b60*/  @P0 LDS.128 R36, [R0+0x30] ;  /* 0x0000300000240984 */ /* 0x0006640000000c00 */
.L_x_129:
[----:B------:R-:W-:Y:S05]  /*7b70*/  BSYNC B1 ;  /* 0x0000000000017941 */ /* 0x000fea0003800000 */
.L_x_128:
[----:B---3--:R-:W-:Y:S05]  /*7b80*/  VIADD R0, R25, 0x20 ;  /* 0x0000002019007836 */ /* 0x008fea0000000000 */
[----:B------:R-:W-:Y:S04]  /*7b90*/  SHF.R.U32.HI R0, RZ, 0x15, R0 ;  /* 0x00000015ff007819 */ /* 0x000fe80000011600 */
[----:B------:R-:W-:Y:S11]  /*7ba0*/  LOP3.LUT P0, RZ, R0, 0x3, R53, 0x48, !PT ;  /* 0x0000000300ff7812 */ /* 0x000ff60007804835 */
[----:B------:R-:W-:Y:S02]  /*7bb0*/  @!UPT UIADD3 URZ, UPT, UPT, URZ, URZ, URZ ;  /* 0x000000fffffff290 */ /* 0x000fe4000fffe0ff */
[----:B------:R-:W-:Y:S05]  /*7bc0*/  @!P0 BRA `(.L_x_133) ;  /* 0x0000000000408947 */ /* 0x000fea0003800000 */
[----:B------:R-:W1:Y:S01]  /*7bd0*/  LDCU.64 UR8, c[0x4][0x70] ;  /* 0x01000e00ff0877ac */ /* 0x000e620008000a00 */
[----:B------:R-:W-:Y:S01]  /*7be0*/  MOV R3, 0x0 ;  /* 0x0000000000037802 */ /* 0x000fe20000000f00 */
[----:B------:R-:W-:Y:S02]  /*7bf0*/  HFMA2 R12, -RZ, RZ, 0, 5.9604644775390625e-08 ;  /* 0x00000001ff0c7431 */ /* 0x000fe400000001ff */
[----:B----4-:R-:W-:Y:S02]  /*7c00*/  IMAD.MOV.U32 R8, RZ, RZ, 0x192 ;  /* 0x00000192ff087424 */ /* 0x010fe400078e00ff */
[----:B------:R-:W-:Y:S01]  /*7c10*/  IMAD.MOV.U32 R13, RZ, RZ, RZ ;  /* 0x000000ffff0d7224 */ /* 0x000fe200078e00ff */
[----:B------:R-:W3:Y:S01]  /*7c20*/  LDCU.64 UR6, c[0x4][0x78] ;  /* 0x01000f00ff0677ac */ /* 0x000ee20008000a00 */
[----:B------:R-:W4:Y:S01]  /*7c30*/  LDC.64 R2, c[0x4][R3] ;  /* 0x0100000003027b82 */ /* 0x000f220000000a00 */
        /* <DEDUP_REMOVED lines=9> */
.L_x_133:
[----:B-1----:R-:W-:Y:S01]  /*7cd0*/  LOP3.LUT R3, R44, 0xffffe000, RZ, 0xc0, !PT ;  /* 0xffffe0002c037812 */ /* 0x002fe200078ec0ff */
[----:B------:R-:W-:Y:S05]  /*7ce0*/  WARPSYNC.ALL ;  /* 0x0000000000007948 */ /* 0x000fea0003800000 */
[----:B------:R-:W-:Y:S01]  /*7cf0*/  R2UR UR4, R25 ;  /* 0x00000000190472ca */ /* 0x000fe200000e0000 */
[----:B------:R-:W-:Y:S01]  /*7d00*/  BSSY.RECONVERGENT B0, `(.L_x_134) ;  /* 0x000005f000007945 */ /* 0x000fe20003800200 */
[----:B------:R-:W-:Y:S02]  /*7d10*/  LOP3.LUT R20, R40, 0xffffe000, RZ, 0xc0, !PT ;  /* 0xffffe00028147812 */ /* 0x000fe400078ec0ff */
[----:B------:R-:W-:Y:S02]  /*7d20*/  LOP3.LUT R21, R41, 0xffffe000, RZ, 0xc0, !PT ;  /* 0xffffe00029157812 */ /* 0x000fe400078ec0ff */
[----:B------:R-:W-:Y:S02]  /*7d30*/  LOP3.LUT R26, R42, 0xffffe000, RZ, 0xc0, !PT ;  /* 0xffffe0002a1a7812 */ /* 0x000fe400078ec0ff */
[----:B------:R-:W-:Y:S02]  /*7d40*/  ISETP.NE.AND P6, PT, R69, RZ, PT ;  /* 0x000000ff4500720c */ /* 0x000fe40003fc5270 */
[----:B------:R-:W-:Y:S03]  /*7d50*/  ISETP.NE.AND P0, PT, R68, RZ, PT ;  /* 0x000000ff4400720c */ /* 0x000fe60003f05270 */
[----:B----4-:R-:W1:Y:S02]  /*7d60*/  LDTM.x16 R4, tmem[UR4+0x20] ;  /* 0x00002004000479ee */ /* 0x010e640008240000 */
[C---:B-1----:R-:W-:Y:S01]  /*7d70*/  FMUL R0, R24.reuse, R4 ;  /* 0x0000000418007220 */ /* 0x042fe20000400000 */
        /* <DEDUP_REMOVED lines=13> */
[C---:B------:R-:W-:Y:S01]  /*7e50*/  FFMA R31, R27.reuse, R4, R2 ;  /* 0x000000041b1f7223 */ /* 0x040fe20000000002 */
[C---:B------:R-:W-:Y:S01]  /*7e60*/  FMUL R2, R24.reuse, R9 ;  /* 0x0000000918027220 */ /* 0x040fe20000400000 */
[C---:B------:R-:W-:Y:S01]  /*7e70*/  FMUL R9, R24.reuse, R16 ;  /* 0x0000001018097220 */ /* 0x040fe20000400000 */
[----:B------:R-:W-:Y:S01]  /*7e80*/  F2FP.TF32.F32.PACK_B R30, R30 ;  /* 0x0000001eff1e723e */ /* 0x000fe200024050ff */
[----:B------:R-:W-:Y:S01]  /*7e90*/  FFMA R16, R27, R20, R0 ;  /* 0x000000141b107223 */ /* 0x000fe20000000000 */
[----:B------:R-:W-:Y:S01]  /*7ea0*/  LOP3.LUT R0, R43, 0xffffe000, RZ, 0xc0, !PT ;  /* 0xffffe0002b007812 */ /* 0x000fe200078ec0ff */
[C---:B------:R-:W-:Y:S01]  /*7eb0*/  FMUL R3, R24.reuse, R10 ;  /* 0x0000000a18037220 */ /* 0x040fe20000400000 */
[----:B------:R-:W-:Y:S01]  /*7ec0*/  F2FP.TF32.F32.PACK_B R31, R31 ;  /* 0x0000001fff1f723e */ /* 0x000fe200024050ff */
[C---:B------:R-:W-:Y:S01]  /*7ed0*/  FMUL R4, R24.reuse, R11 ;  /* 0x0000000b18047220 */ /* 0x040fe20000400000 */
[----:B------:R-:W-:Y:S01]  /*7ee0*/  F2FP.TF32.F32.PACK_B R16, R16 ;  /* 0x00000010ff10723e */ /* 0x000fe200024050ff */
[----:B------:R-:W-:Y:S01]  /*7ef0*/  FMUL R10, R24, R17 ;  /* 0x00000011180a7220 */ /* 0x000fe20000400000 */
[C---:B------:R-:W-:Y:S01]  /*7f00*/  FFMA R17, R27.reuse, R21, R2 ;  /* 0x000000151b117223 */ /* 0x040fe20000000002 */
[----:B------:R-:W-:Y:S01]  /*7f10*/  LOP3.LUT R2, R32, 0xffffe000, RZ, 0xc0, !PT ;  /* 0xffffe00020027812 */ /* 0x000fe200078ec0ff */
[----:B------:R1:W-:Y:S01]  /*7f20*/  STS.128 [R66+0x4000], R28 ;  /* 0x0040001c42007388 */ /* 0x0003e20000000c00 */
[C---:B------:R-:W-:Y:S01]  /*7f30*/  FMUL R11, R24.reuse, R18 ;  /* 0x00000012180b7220 */ /* 0x040fe20000400000 */
[----:B------:R-:W-:Y:S01]  /*7f40*/  FFMA R18, R27, R26, R3 ;  /* 0x0000001a1b127223 */ /* 0x000fe20000000003 */
[----:B------:R-:W-:Y:S01]  /*7f50*/  LOP3.LUT R3, R33, 0xffffe000, RZ, 0xc0, !PT ;  /* 0xffffe00021037812 */ /* 0x000fe200078ec0ff */
[C---:B------:R-:W-:Y:S01]  /*7f60*/  FMUL R12, R24.reuse, R19 ;  /* 0x00000013180c7220 */ /* 0x040fe20000400000 */
[----:B------:R-:W-:Y:S01]  /*7f70*/  F2FP.TF32.F32.PACK_B R17, R17 ;  /* 0x00000011ff11723e */ /* 0x000fe200024050ff */
[----:B------:R-:W-:Y:S01]  /*7f80*/  FFMA R19, R27, R0, R4 ;  /* 0x000000001b137223 */ /* 0x000fe20000000004 */
[----:B------:R-:W-:Y:S01]  /*7f90*/  F2FP.TF32.F32.PACK_B R18, R18 ;  /* 0x00000012ff12723e */ /* 0x000fe200024050ff */
[----:B------:R-:W-:Y:S01]  /*7fa0*/  FMUL R6, R24, R13 ;  /* 0x0000000d18067220 */ /* 0x000fe20000400000 */
[----:B------:R-:W-:Y:S01]  /*7fb0*/  LOP3.LUT R13, R34, 0xffffe000, RZ, 0xc0, !PT ;  /* 0xffffe000220d7812 */ /* 0x000fe200078ec0ff */
[C---:B------:R-:W-:Y:S01]  /*7fc0*/  FMUL R7, R24.reuse, R14 ;  /* 0x0000000e18077220 */ /* 0x040fe20000400000 */
[----:B------:R-:W-:Y:S01]  /*7fd0*/  LOP3.LUT R14, R35, 0xffffe000, RZ, 0xc0, !PT ;  /* 0xffffe000230e7812 */ /* 0x000fe200078ec0ff */
[----:B------:R-:W-:Y:S01]  /*7fe0*/  FMUL R8, R24, R15 ;  /* 0x0000000f18087220 */ /* 0x000fe20000400000 */
[----:B------:R-:W-:Y:S01]  /*7ff0*/  F2FP.TF32.F32.PACK_B R19, R19 ;  /* 0x00000013ff13723e */ /* 0x000fe200024050ff */
[C---:B------:R-:W-:Y:S01]  /*8000*/  FFMA R4, R27.reuse, R2, R5 ;  /* 0x000000021b047223 */ /* 0x040fe20000000005 */
[C---:B------:R-:W-:Y:S01]  /*8010*/  FFMA R5, R27.reuse, R3, R6 ;  /* 0x000000031b057223 */ /* 0x040fe20000000006 */
[C---:B------:R-:W-:Y:S01]  /*8020*/  FFMA R6, R27.reuse, R13, R7 ;  /* 0x0000000d1b067223 */ /* 0x040fe20000000007 */
[----:B------:R-:W-:Y:S01]  /*8030*/  FFMA R7, R27, R14, R8 ;  /* 0x0000000e1b077223 */ /* 0x000fe20000000008 */
[----:B------:R1:W-:Y:S01]  /*8040*/  STS.128 [R65+0x4010], R16 ;  /* 0x0040101041007388 */ /* 0x0003e20000000c00 */
[----:B------:R-:W-:Y:S01]  /*8050*/  LOP3.LUT R0, R36, 0xffffe000, RZ, 0xc0, !PT ;  /* 0xffffe00024007812 */ /* 0x000fe200078ec0ff */
[----:B------:R-:W-:Y:S01]  /*8060*/  IMAD.U32 R14, RZ, RZ, UR45 ;  /* 0x0000002dff0e7e24 */ /* 0x000fe2000f8e00ff */
[----:B------:R-:W-:Y:S02]  /*8070*/  LOP3.LUT R2, R37, 0xffffe000, RZ, 0xc0, !PT ;  /* 0xffffe00025027812 */ /* 0x000fe400078ec0ff */
        /* <DEDUP_REMOVED lines=14> */
[----:B------:R-:W-:Y:S02]  /*8160*/  F2FP.TF32.F32.PACK_B R11, R11 ;  /* 0x0000000bff0b723e */ /* 0x000fe400024050ff */
[----:B------:R-:W-:Y:S02]  /*8170*/  @P6 LEA R14, R14, UR44, 0x3 ;  /* 0x0000002c0e0e6c11 */ /* 0x000fe4000f8e18ff */
[----:B------:R-:W-:Y:S01]  /*8180*/  LEA R0, R71, UR44, 0x3 ;  /* 0x0000002c47007c11 */ /* 0x000fe2000f8e18ff */
[----:B------:R1:W-:Y:S01]  /*8190*/  STS.128 [R60+0x4030], R8 ;  /* 0x004030083c007388 */ /* 0x0003e20000000c00 */
[----:B------:R-:W-:Y:S01]  /*81a0*/  @P6 SHF.L.U32 R2, R63, 0x1f, RZ ;  /* 0x0000001f3f026819 */ /* 0x000fe200000006ff */
[----:B------:R-:W-:Y:S05]  /*81b0*/  @P6 VIADD R14, R14, 0x70 ;  /* 0x000000700e0e6836 */ /* 0x000fea0000000000 */
[----:B------:R-:W-:Y:S01]  /*81c0*/  @P6 PRMT R14, R74, 0x654, R14 ;  /* 0x000006544a0e6816 */ /* 0x000fe2000000000e */
[----:B------:R-:W-:Y:S01]  /*81d0*/  @!PT LDS RZ, [RZ] ;  /* 0x00000000fffff984 */ /* 0x000fe20000000800 */
[----:B------:R-:W-:Y:S01]  /*81e0*/  @!PT LDS RZ, [RZ] ;  /* 0x00000000fffff984 */ /* 0x000fe20000000800 */
[----:B------:R-:W-:Y:S01]  /*81f0*/  @!PT LDS RZ, [RZ] ;  /* 0x00000000fffff984 */ /* 0x000fe20000000800 */
[----:B------:R-:W-:Y:S01]  /*8200*/  @!PT LDS RZ, [RZ] ;  /* 0x00000000fffff984 */ /* 0x000fe20000000800 */
[----:B------:R3:W-:Y:S06]  /*8210*/  MEMBAR.ALL.CTA ;  /* 0x0000000000007992 */ /* 0x0007ec0000008000 */
[----:B---3--:R-:W3:Y:S02]  /*8220*/  FENCE.VIEW.ASYNC.S ;  /* 0x00000000000073c6 */ /* 0x008ee40000000000 */
[----:B---3--:R-:W-:Y:S06]  /*8230*/  BAR.SYNC.DEFER_BLOCKING 0x1, 0x80 ;  /* 0x0042000000007b1d */ /* 0x008fec0000010000 */
[----:B------:R-:W-:Y:S05]  /*8240*/  @P0 BRA `(.L_x_135) ;  /* 0x0000000000280947 */ /* 0x000fea0003800000 */
[----:B------:R-:W3:Y:S01]  /*8250*/  LDCU.64 UR6, c[0x0][0x348] ;  /* 0x00006900ff0677ac */ /* 0x000ee20008000a00 */
[----:B------:R-:W-:Y:S02]  /*8260*/  UIADD3 UR9, UPT, UPT, UR49, 0x20, URZ ;  /* 0x0000002031097890 */ /* 0x000fe4000fffe0ff */
[----:B------:R-:W-:Y:S01]  /*8270*/  UIADD3 UR8, UPT, UPT, UR44, 0x4200, URZ ;  /* 0x000042002c087890 */ /* 0x000fe2000fffe0ff */
[----:B------:R-:W-:Y:S01]  /*8280*/  UMOV UR10, UR50 ;  /* 0x00000032000a7c82 */ /* 0x000fe20008000000 */
[----:B------:R-:W-:Y:S01]  /*8290*/  UMOV UR11, UR36 ;  /* 0x00000024000b7c82 */ /* 0x000fe20008000000 */
[----:B---3--:R-:W-:Y:S04]  /*82a0*/  UIADD3 UR4, UP0, UPT, UR6, 0x680, URZ ;  /* 0x0000068006047890 */ /* 0x008fe8000ff1e0ff */
[----:B------:R-:W-:Y:S09]  /*82b0*/  UIADD3.X UR5, UPT, UPT, URZ, UR7, URZ, UP0, !UPT ;  /* 0x00000007ff057290 */ /* 0x000ff200087fe4ff */
[----:B------:R3:W-:Y:S01]  /*82c0*/  UTMASTG.3D [UR8], [UR4] ;  /* 0x00000008040073b5 */ /* 0x0007e20008010000 */
[----:B------:R0:W-:Y:S01]  /*82d0*/  UTMACMDFLUSH ;  /* 0x00000000000079b7 */ /* 0x0001e20000000000 */
[----:B---3--:R-:W-:Y:S04]  /*82e0*/  DEPBAR.LE SB0, 0x1 ;  /* 0x000080400000791a */ /* 0x008fe80000000000 */
.L_x_135:
[----:B------:R-:W-:Y:S05]  /*82f0*/  BSYNC.RECONVERGENT B0 ;  /* 0x0000000000007941 */ /* 0x000fea0003800200 */
.L_x_134:
[----:B------:R-:W-:Y:S01]  /*8300*/  BAR.SYNC.DEFER_BLOCKING 0x1, 0x80 ;  /* 0x0042000000007b1d */ /* 0x000fe20000010000 */
[----:B------:R-:W-:Y:S04]  /*8310*/  UIADD3 UR4, UPT, UPT, UR45, 0x1, URZ ;  /* 0x000000012d047890 */ /* 0x000fe8000fffe0ff */
[----:B------:R-:W-:Y:S04]  /*8320*/  UISETP.NE.AND UP0, UPT, UR4, 0x4, UPT ;  /* 0x000000040400788c */ /* 0x000fe8000bf05270 */
[----:B------:R-:W-:Y:S01]  /*8330*/  USEL UR46, UR4, URZ, UP0 ;  /* 0x000000ff042e7287 */ /* 0x000fe20008000000 */
[----:B------:R3:W-:Y:S01]  /*8340*/  @P6 SYNCS.ARRIVE.TRANS64.RED.A1T0 RZ, [R14+URZ], RZ ;  /* 0x000000ff0eff69a7 */ /* 0x0007e200081004ff */
[----:B------:R-:W-:Y:S01]  /*8350*/  BSSY B1, `(.L_x_136) ;  /* 0x0000017000017945 */ /* 0x000fe20003800000 */
[----:B------:R-:W4:Y:S02]  /*8360*/  @P6 SYNCS.PHASECHK.TRANS64.TRYWAIT P0, [R0+URZ+0x50], R2 ;  /* 0x00005002000065a7 */ /* 0x000f2400080011ff */
[----:B----4-:R-:W-:Y:S01]  /*8370*/  @P6 SEL R72, RZ, 0x1, !P0 ;  /* 0x00000001ff486807 */ /* 0x010fe20004000000 */
[----:B---3--:R-:W-:Y:S06]  /*8380*/  @!P6 BRA `(.L_x_137) ;  /* 0x00000000004ce947 */ /* 0x008fec0003800000 */
[----:B------:R-:W-:Y:S01]  /*8390*/  ISETP.NE.AND P0, PT, R72, RZ, PT ;  /* 0x000000ff4800720c */ /* 0x000fe20003f05270 */
[----:B------:R-:W-:Y:S01]  /*83a0*/  BSSY B0, `(.L_x_138) ;  /* 0x000000b000007945 */ /* 0x000fe20003800000 */
[----:B------:R-:W-:Y:S11]  /*83b0*/  ISETP.NE.AND P1, PT, R73, RZ, PT ;  /* 0x000000ff4900720c */ /* 0x000ff60003f25270 */
[----:B------:R-:W-:Y:S02]  /*83c0*/  @!UPT UIADD3 URZ, UPT, UPT, URZ, URZ, URZ ;  /* 0x000000fffffff290 */ /* 0x000fe4000fffe0ff */
[C---:B-1----:R-:W-:Y:S01]  /*83d0*/  @P1 IMAD R4, R71.reuse, 0x2000, R66 ;  /* 0x0000200047041824 */ /* 0x042fe200078e0242 */
[C---:B------:R-:W-:Y:S01]  /*83e0*/  @P1 LEA R2, R71.reuse, R64, 0xd ;  /* 0x0000004047021211 */ /* 0x040fe200078e68ff */
[C---:B------:R-:W-:Y:S02]  /*83f0*/  @P1 IMAD R3, R71.reuse, 0x2000, R65 ;  /* 0x0000200047031824 */ /* 0x040fe400078e0241 */
[----:B------:R-:W-:Y:S01]  /*8400*/  @P1 IMAD R71, R71, 0x2000, R60 ;  /* 0x0000200047471824 */ /* 0x000fe200078e023c */
[----:B------:R-:W-:Y:S06]  /*8410*/  @P0 BRA `(.L_x_139) ;  /* 0x00000000000c0947 */ /* 0x000fec0003800000 */
[----:B------:R-:W-:Y:S04]  /*8420*/  SHF.L.U32 R5, R63, 0x1f, RZ ;  /* 0x0000001f3f057819 */ /* 0x000fe800000006ff */
[----:B------:R-:W1:Y:S02]  /*8430*/  SYNCS.PHASECHK.TRANS64.TRYWAIT P0, [R0+URZ+0x50], R5 ;  /* 0x00005005000075a7 */ /* 0x000e6400080011ff */
[----:B-1----:R-:W-:Y:S05]  /*8440*/  @!P0 BRA `(.L_x_140) ;  /* 0x00000018001c8947 */ /* 0x002fea0003800000 */
.L_x_139:
[----:B------:R-:W-:Y:S05]  /*8450*/  BSYNC B0 ;  /* 0x0000000000007941 */ /* 0x000fea0003800000 */
.L_x_138:
[----:B------:R-:W-:Y:S11]  /*8460*/  ISETP.NE.AND P0, PT, R73, RZ, PT ;  /* 0x000000ff4900720c */ /* 0x000ff60003f05270 */
[----:B------:R-:W-:Y:S02]  /*8470*/  @!UPT UIADD3 URZ, UPT, UPT, URZ, URZ, URZ ;  /* 0x000000fffffff290 */ /* 0x000fe4000fffe0ff */
[----:B------:R3:W4:Y:S04]  /*8480*/  @P0 LDS.128 R44, [R4] ;  /* 0x00000000042c0984 */ /* 0x0007280000000c00 */
[----:B------:R3:W1:Y:S04]  /*8490*/  @P0 LDS.128 R40, [R3+0x10] ;  /* 0x0000100003280984 */ /* 0x0006680000000c00 */
[----:B------:R3:W1:Y:S04]  /*84a0*/  @P0 LDS.128 R32, [R2+0x20] ;  /* 0x0000200002200984 */ /* 0x0006680000000c00 */
[----:B------:R3:W1:Y:S02]  /*84b0*/  @P0 LDS.128 R36, [R71+0x30] ;  /* 0x0000300047240984 */ /* 0x0006640000000c00 */
.L_x_137:
[----:B------:R-:W-:Y:S05]  /*84c0*/  BSYNC B1 ;  /* 0x0000000000017941 */ /* 0x000fea0003800000 */
.L_x_136:
        /* <DEDUP_REMOVED lines=21> */
.L_x_141:
[----:B------:R-:W-:Y:S01]  /*8620*/  ISETP.NE.AND P0, PT, R68, RZ, PT ;  /* 0x000000ff4400720c */ /* 0x000fe20003f05270 */
[----:B------:R-:W-:Y:S05]  /*8630*/  WARPSYNC.ALL ;  /* 0x0000000000007948 */ /* 0x000fea0003800000 */
[----:B------:R-:W-:Y:S01]  /*8640*/  R2UR UR4, R25 ;  /* 0x00000000190472ca */ /* 0x000fe200000e0000 */
[----:B------:R-:W-:Y:S01]  /*8650*/  VIADD R70, R70, 0xe0 ;  /* 0x000000e046467836 */ /* 0x000fe20000000000 */
[----:B----4-:R-:W-:Y:S01]  /*8660*/  LOP3.LUT R0, R44, 0xffffe000, RZ, 0xc0, !PT ;  /* 0xffffe0002c007812 */ /* 0x010fe200078ec0ff */
[----:B------:R-:W-:Y:S01]  /*8670*/  BSSY.RECONVERGENT B0, `(.L_x_142) ;  /* 0x000005a000007945 */ /* 0x000fe20003800200 */
[----:B---3--:R-:W-:Y:S02]  /*8680*/  LOP3.LUT R2, R45, 0xffffe000, RZ, 0xc0, !PT ;  /* 0xffffe0002d027812 */ /* 0x008fe400078ec0ff */
[----:B------:R-:W-:Y:S02]  /*8690*/  LOP3.LUT R3, R46, 0xffffe000, RZ, 0xc0, !PT ;  /* 0xffffe0002e037812 */ /* 0x000fe400078ec0ff */
[----:B------:R-:W-:Y:S02]  /*86a0*/  LOP3.LUT R20, R47, 0xffffe000, RZ, 0xc0, !PT ;  /* 0xffffe0002f147812 */ /* 0x000fe400078ec0ff */
[----:B------:R-:W-:Y:S02]  /*86b0*/  LOP3.LUT R21, R40, 0xffffe000, RZ, 0xc0, !PT ;  /* 0xffffe00028157812 */ /* 0x000fe400078ec0ff */
[----:B------:R-:W-:Y:S01]  /*86c0*/  LOP3.LUT R25, R41, 0xffffe000, RZ, 0xc0, !PT ;  /* 0xffffe00029197812 */ /* 0x000fe200078ec0ff */
[----:B------:R-:W1:Y:S01]  /*86d0*/  LDTM.x16 R4, tmem[UR4+0x30] ;  /* 0x00003004000479ee */ /* 0x000e620008240000 */
[----:B------:R-:W-:Y:S01]  /*86e0*/  LOP3.LUT R26, R42, 0xffffe000, RZ, 0xc0, !PT ;  /* 0xffffe0002a1a7812 */ /* 0x000fe200078ec0ff */
[----:B------:R-:W-:Y:S01]  /*86f0*/  NOP ;  /* 0x0000000000007918 */ /* 0x000fe20000000000 */
[----:B------:R-:W-:Y:S02]  /*8700*/  LOP3.LUT R28, R43, 0xffffe000, RZ, 0xc0, !PT ;  /* 0xffffe0002b1c7812 */ /* 0x000fe400078ec0ff */
[----:B------:R-:W-:Y:S02]  /*8710*/  LOP3.LUT R70, R70, 0xfefffff8, RZ, 0xc0, !PT ;  /* 0xfefffff846467812 */ /* 0x000fe400078ec0ff */
[----:B------:R-:W-:Y:S02]  /*8720*/  LOP3.LUT R29, R32, 0xffffe000, RZ, 0xc0, !PT ;  /* 0xffffe000201d7812 */ /* 0x000fe400078ec0ff */
[----:B------:R-:W-:Y:S01]  /*8730*/  LOP3.LUT R30, R33, 0xffffe000, RZ, 0xc0, !PT ;  /* 0xffffe000211e7812 */ /* 0x000fe200078ec0ff */
[----:B-1----:R1:W-:Y:S01]  /*8740*/  SYNCS.ARRIVE.TRANS64.RED.A1T0 RZ, [R70+URZ], RZ ;  /* 0x000000ff46ff79a7 */ /* 0x0023e200081004ff */
[----:B------:R-:W-:Y:S02]  /*8750*/  LOP3.LUT R31, R34, 0xffffe000, RZ, 0xc0, !PT ;  /* 0xffffe000221f7812 */ /* 0x000fe400078ec0ff */
[----:B------:R-:W-:Y:S02]  /*8760*/  LOP3.LUT R32, R35, 0xffffe000, RZ, 0xc0, !PT ;  /* 0xffffe00023207812 */ /* 0x000fe400078ec0ff */
[----:B------:R-:W-:Y:S02]  /*8770*/  LOP3.LUT R33, R36, 0xffffe000, RZ, 0xc0, !PT ;  /* 0xffffe00024217812 */ /* 0x000fe400078ec0ff */
[----:B------:R-:W-:Y:S02]  /*8780*/  LOP3.LUT R34, R37, 0xffffe000, RZ, 0xc0, !PT ;  /* 0xffffe00025227812 */ /* 0x000fe400078ec0ff */
[----:B------:R-:W-:Y:S02]  /*8790*/  LOP3.LUT R35, R38, 0xffffe000, RZ, 0xc0, !PT ;  /* 0xffffe00026237812 */ /* 0x000fe400078ec0ff */
[----:B------:R-:W-:Y:S01]  /*87a0*/  LOP3.LUT R36, R39, 0xffffe000, RZ, 0xc0, !PT ;  /* 0xffffe00027247812 */ /* 0x000fe200078ec0ff */
[C---:B------:R-:W-:Y:S01]  /*87b0*/  FMUL R4, R24.reuse, R4 ;  /* 0x0000000418047220 */ /* 0x040fe20000400000 */
[C---:B------:R-:W-:Y:S01]  /*87c0*/  FMUL R5, R24.reuse, R5 ;  /* 0x0000000518057220 */ /* 0x040fe20000400000 */
[C---:B------:R-:W-:Y:S01]  /*87d0*/  FMUL R6, R24.reuse, R6 ;  /* 0x0000000618067220 */ /* 0x040fe20000400000 */
[C---:B------:R-:W-:Y:S01]  /*87e0*/  FMUL R7, R24.reuse, R7 ;  /* 0x0000000718077220 */ /* 0x040fe20000400000 */
[C---:B------:R-:W-:Y:S01]  /*87f0*/  FFMA R4, R27.reuse, R0, R4 ;  /* 0x000000001b047223 */ /* 0x040fe20000000004 */
[C---:B------:R-:W-:Y:S01]  /*8800*/  FFMA R5, R27.reuse, R2, R5 ;  /* 0x000000021b057223 */ /* 0x040fe20000000005 */
[C---:B------:R-:W-:Y:S01]  /*8810*/  FFMA R6, R27.reuse, R3, R6 ;  /* 0x000000031b067223 */ /* 0x040fe20000000006 */
[C---:B------:R-:W-:Y:S01]  /*8820*/  FFMA R7, R27.reuse, R20, R7 ;  /* 0x000000141b077223 */ /* 0x040fe20000000007 */
[C---:B------:R-:W-:Y:S01]  /*8830*/  FMUL R8, R24.reuse, R8 ;  /* 0x0000000818087220 */ /* 0x040fe20000400000 */
[C---:B------:R-:W-:Y:S01]  /*8840*/  FMUL R9, R24.reuse, R9 ;  /* 0x0000000918097220 */ /* 0x040fe20000400000 */
[C---:B------:R-:W-:Y:S01]  /*8850*/  FMUL R10, R24.reuse, R10 ;  /* 0x0000000a180a7220 */ /* 0x040fe20000400000 */
[C---:B------:R-:W-:Y:S01]  /*8860*/  FMUL R11, R24.reuse, R11 ;  /* 0x0000000b180b7220 */ /* 0x040fe20000400000 */
[----:B------:R-:W-:Y:S01]  /*8870*/  F2FP.TF32.F32.PACK_B R4, R4 ;  /* 0x00000004ff04723e */ /* 0x000fe200024050ff */
[C---:B------:R-:W-:Y:S01]  /*8880*/  FFMA R8, R27.reuse, R21, R8 ;  /* 0x000000151b087223 */ /* 0x040fe20000000008 */
[----:B------:R-:W-:Y:S01]  /*8890*/  F2FP.TF32.F32.PACK_B R5, R5 ;  /* 0x00000005ff05723e */ /* 0x000fe200024050ff */
[C---:B------:R-:W-:Y:S01]  /*88a0*/  FFMA R9, R27.reuse, R25, R9 ;  /* 0x000000191b097223 */ /* 0x040fe20000000009 */
[----:B------:R-:W-:Y:S01]  /*88b0*/  F2FP.TF32.F32.PACK_B R6, R6 ;  /* 0x00000006ff06723e */ /* 0x000fe200024050ff */
[C---:B------:R-:W-:Y:S01]  /*88c0*/  FFMA R10, R27.reuse, R26, R10 ;  /* 0x0000001a1b0a7223 */ /* 0x040fe2000000000a */
[----:B------:R-:W-:Y:S01]  /*88d0*/  F2FP.TF32.F32.PACK_B R7, R7 ;  /* 0x00000007ff07723e */ /* 0x000fe200024050ff */
[C---:B------:R-:W-:Y:S01]  /*88e0*/  FFMA R11, R27.reuse, R28, R11 ;  /* 0x0000001c1b0b7223 */ /* 0x040fe2000000000b */
[C---:B------:R-:W-:Y:S01]  /*88f0*/  FMUL R12, R24.reuse, R12 ;  /* 0x0000000c180c7220 */ /* 0x040fe20000400000 */
[----:B------:R-:W-:Y:S01]  /*8900*/  F2FP.TF32.F32.PACK_B R8, R8 ;  /* 0x00000008ff08723e */ /* 0x000fe200024050ff */
[C---:B------:R-:W-:Y:S01]  /*8910*/  FMUL R13, R24.reuse, R13 ;  /* 0x0000000d180d7220 */ /* 0x040fe20000400000 */
[----:B------:R1:W-:Y:S01]  /*8920*/  STS.128 [R66+0x6000], R4 ;  /* 0x0060000442007388 */ /* 0x0003e20000000c00 */
        /* <DEDUP_REMOVED lines=8> */
[C---:B------:R-:W-:Y:S01]  /*89b0*/  FFMA R15, R27.reuse, R32, R15 ;  /* 0x000000201b0f7223 */ /* 0x040fe2000000000f */
[C---:B------:R-:W-:Y:S01]  /*89c0*/  FMUL R16, R24.reuse, R16 ;  /* 0x0000001018107220 */ /* 0x040fe20000400000 */
[----:B------:R-:W-:Y:S01]  /*89d0*/  F2FP.TF32.F32.PACK_B R12, R12 ;  /* 0x0000000cff0c723e */ /* 0x000fe200024050ff */
[----:B------:R1:W-:Y:S01]  /*89e0*/  STS.128 [R65+0x6010], R8 ;  /* 0x0060100841007388 */ /* 0x0003e20000000c00 */
[C---:B------:R-:W-:Y:S01]  /*89f0*/  FMUL R17, R24.reuse, R17 ;  /* 0x0000001118117220 */ /* 0x040fe20000400000 */
[C---:B------:R-:W-:Y:S01]  /*8a00*/  FMUL R18, R24.reuse, R18 ;  /* 0x0000001218127220 */ /* 0x040fe20000400000 */
[----:B------:R-:W-:Y:S01]  /*8a10*/  FMUL R19, R24, R19 ;  /* 0x0000001318137220 */ /* 0x000fe20000400000 */
[----:B------:R-:W-:Y:S01]  /*8a20*/  F2FP.TF32.F32.PACK_B R13, R13 ;  /* 0x0000000dff0d723e */ /* 0x000fe200024050ff */
[C---:B------:R-:W-:Y:S01]  /*8a30*/  FFMA R16, R27.reuse, R33, R16 ;  /* 0x000000211b107223 */ /* 0x040fe20000000010 */
[----:B------:R-:W-:Y:S01]  /*8a40*/  F2FP.TF32.F32.PACK_B R14, R14 ;  /* 0x0000000eff0e723e */ /* 0x000fe200024050ff */
[C---:B------:R-:W-:Y:S01]  /*8a50*/  FFMA R17, R27.reuse, R34, R17 ;  /* 0x000000221b117223 */ /* 0x040fe20000000011 */
[----:B------:R-:W-:Y:S01]  /*8a60*/  F2FP.TF32.F32.PACK_B R15, R15 ;  /* 0x0000000fff0f723e */ /* 0x000fe200024050ff */
[C---:B------:R-:W-:Y:S01]  /*8a70*/  FFMA R18, R27.reuse, R35, R18 ;  /* 0x000000231b127223 */ /* 0x040fe20000000012 */
[----:B------:R-:W-:Y:S01]  /*8a80*/  FFMA R19, R27, R36, R19 ;  /* 0x000000241b137223 */ /* 0x000fe20000000013 */
[----:B------:R-:W-:Y:S02]  /*8a90*/  F2FP.TF32.F32.PACK_B R16, R16 ;  /* 0x00000010ff10723e */ /* 0x000fe400024050ff */
[----:B------:R1:W-:Y:S01]  /*8aa0*/  STS.128 [R64+0x6020], R12 ;  /* 0x0060200c40007388 */ /* 0x0003e20000000c00 */
[----:B------:R-:W-:Y:S02]  /*8ab0*/  F2FP.TF32.F32.PACK_B R17, R17 ;  /* 0x00000011ff11723e */ /* 0x000fe400024050ff */
        /* <DEDUP_REMOVED lines=21> */
.L_x_143:
[----:B------:R-:W-:Y:S05]  /*8c10*/  BSYNC.RECONVERGENT B0 ;  /* 0x0000000000007941 */ /* 0x000fea0003800200 */
.L_x_142:
[----:B------:R-:W-:Y:S01]  /*8c20*/  BAR.SYNC.DEFER_BLOCKING 0x1, 0x80 ;  /* 0x0042000000007b1d */ /* 0x000fe20000010000 */
[----:B------:R-:W-:Y:S01]  /*8c30*/  UISETP.NE.AND UP0, UPT, UR47, -0x4, UPT ;  /* 0xfffffffc2f00788c */ /* 0x000fe2000bf05270 */
[----:B------:R-:W-:Y:S08]  /*8c40*/  IADD3 R22, PT, PT, R22, 0x1, RZ ;  /* 0x0000000116167810 */ /* 0x000ff00007ffe0ff */
[----:B------:R-:W-:Y:S05]  /*8c50*/  BRA.U !UP0, `(.L_x_144) ;  /* 0x0000000108247547 */ /* 0x000fea000b800000 */
[----:B------:R-:W-:Y:S01]  /*8c60*/  ISETP.NE.AND P0, PT, R69, RZ, PT ;  /* 0x000000ff4500720c */ /* 0x000fe20003f05270 */
[----:B------:R-:W-:Y:S01]  /*8c70*/  IMAD.U32 R0, RZ, RZ, UR46 ;  /* 0x0000002eff007e24 */ /* 0x000fe2000f8e00ff */
[----:B------:R-:W-:Y:S04]  /*8c80*/  UIADD3 UR4, UPT, UPT, UR46, 0x1, URZ ;  /* 0x000000012e047890 */ /* 0x000fe8000fffe0ff */
[----:B------:R-:W-:Y:S04]  /*8c90*/  UISETP.NE.AND UP0, UPT, UR4, 0x4, UPT ;  /* 0x000000040400788c */ /* 0x000fe8000bf05270 */
[----:B------:R-:W-:Y:S03]  /*8ca0*/  USEL UR46, UR4, URZ, UP0 ;  /* 0x000000ff042e7287 */ /* 0x000fe60008000000 */
[----:B------:R-:W-:Y:S05]  /*8cb0*/  @P0 LEA R0, R0, UR44, 0x3 ;  /* 0x0000002c00000c11 */ /* 0x000fea000f8e18ff */
[----:B------:R-:W-:Y:S05]  /*8cc0*/  @P0 VIADD R0, R0, 0x70 ;  /* 0x0000007000000836 */ /* 0x000fea0000000000 */
[----:B------:R-:W-:Y:S04]  /*8cd0*/  @P0 PRMT R0, R74, 0x654, R0 ;  /* 0x000006544a000816 */ /* 0x000fe80000000000 */
[----:B------:R3:W-:Y:S03]  /*8ce0*/  @P0 SYNCS.ARRIVE.TRANS64.RED.A1T0 RZ, [R0+URZ], RZ ;  /* 0x000000ff00ff09a7 */ /* 0x0007e600081004ff */
.L_x_144:
[----:B------:R-:W-:Y:S01]  /*8cf0*/  R2UR UR5, R54 ;  /* 0x00000000360572ca */ /* 0x000fe200000e0000 */
[----:B------:R-:W-:Y:S01]  /*8d00*/  UISETP.NE.AND UP0, UPT, UR61, URZ, UPT ;  /* 0x000000ff3d00728c */ /* 0x000fe2000bf05270 */
[----:B------:R-:W-:Y:S01]  /*8d10*/  R2UR UR4, R55 ;  /* 0x00000000370472ca */ /* 0x000fe200000e0000 */
[----:B------:R-:W-:Y:S01]  /*8d20*/  UIADD3 UR47, UPT, UPT, UR47, 0x4, URZ ;  /* 0x000000042f2f7890 */ /* 0x000fe2000fffe0ff */
[----:B------:R-:W-:Y:S01]  /*8d30*/  ISETP.NE.AND P0, PT, R59, 0x2, PT ;  /* 0x000000023b00780c */ /* 0x000fe20003f05270 */
[----:B------:R-:W-:Y:S01]  /*8d40*/  UMOV UR36, UR60 ;  /* 0x0000003c00247c82 */ /* 0x000fe20008000000 */
[----:B------:R-:W-:Y:S02]  /*8d50*/  ISETP.NE.AND P1, PT, R22, 0x4, PT ;  /* 0x000000041600780c */ /* 0x000fe40003f25270 */
[----:B------:R-:W-:Y:S02]  /*8d60*/  SEL R2, RZ, 0x1, P0 ;  /* 0x00000001ff027807 */ /* 0x000fe40000000000 */
[----:B---3--:R-:W-:Y:S02]  /*8d70*/  SEL R0, RZ, 0x1, P1 ;  /* 0x00000001ff007807 */ /* 0x008fe40000800000 */
[----:B------:R-:W-:Y:S01]  /*8d80*/  LOP3.LUT R61, R61, R2, RZ, 0x3c, !PT ;  /* 0x000000023d3d7212 */ /* 0x000fe200078e3cff */
[----:B------:R-:W-:Y:S01]  /*8d90*/  UIADD3 UR20, UPT, UPT, UR37, UR5, URZ ;  /* 0x0000000525147290 */ /* 0x000fe2000fffe0ff */
[----:B------:R-:W-:Y:S01]  /*8da0*/  LOP3.LUT R62, R62, R0, RZ, 0x3c, !PT ;  /* 0x000000003e3e7212 */ /* 0x000fe200078e3cff */
[----:B------:R-:W-:Y:S01]  /*8db0*/  UIADD3 UR16, UPT, UPT, UR38, UR4, URZ ;  /* 0x0000000426107290 */ /* 0x000fe2000fffe0ff */
[----:B------:R-:W-:Y:S02]  /*8dc0*/  SEL R59, R59, RZ, P0 ;  /* 0x000000ff3b3b7207 */ /* 0x000fe40000000000 */
[----:B------:R-:W-:Y:S01]  /*8dd0*/  SEL R22, R22, RZ, P1 ;  /* 0x000000ff16167207 */ /* 0x000fe20000800000 */
[----:B------:R-:W-:Y:S08]  /*8de0*/  BRA.U UP0, `(.L_x_145) ;  /* 0xffffffc900f07547 */ /* 0x000ff0000b83ffff */
[----:B------:R-:W-:-:S13]  /*8df0*/  R2UR UR4, R56 ;  /* 0x00000000380472ca */ /* 0x000fda00000e0000 */
[----:B------:R-:W-:-:S09]  /*8e00*/  UISETP.NE.AND UP0, UPT, UR4, URZ, UPT ;  /* 0x000000ff0400728c */ /* 0x000fd2000bf05270 */
[----:B------:R-:W-:Y:S05]  /*8e10*/  BRA.U !UP0, `(.L_x_146) ;  /* 0x0000000108487547 */ /* 0x000fea000b800000 */
[----:B------:R-:W3:Y:S02]  /*8e20*/  LDCU.64 UR4, c[0x0][0x890] ;  /* 0x00011200ff0477ac */ /* 0x000ee40008000a00 */
[----:B---3--:R-:W-:-:S04]  /*8e30*/  UISETP.NE.U32.AND UP0, UPT, UR4, URZ, UPT ;  /* 0x000000ff0400728c */ /* 0x008fc8000bf05070 */
[----:B------:R-:W-:-:S09]  /*8e40*/  UISETP.NE.AND.EX UP0, UPT, UR5, URZ, UPT, UP0 ;  /* 0x000000ff0500728c */ /* 0x000fd2000bf05300 */
[----:B------:R-:W-:Y:S05]  /*8e50*/  BRA.U UP0, `(.L_x_147) ;  /* 0x00000001000c7547 */ /* 0x000fea000b800000 */
[----:B------:R-:W-:-:S13]  /*8e60*/  FSETP.NEU.AND P0, PT, R27, RZ, PT ;  /* 0x000000ff1b00720b */ /* 0x000fda0003f0d000 */
[----:B------:R-:W-:Y:S05]  /*8e70*/  @!P0 EXIT ;  /* 0x000000000000894d */ /* 0x000fea0003800000 */
[----:B------:R-:W-:Y:S05]  /*8e80*/  BRA `(.L_x_146) ;  /* 0x00000000002c7947 */ /* 0x000fea0003800000 */
.L_x_147:
[----:B------:R-:W-:Y:S01]  /*8e90*/  ISETP.NE.AND P0, PT, R58, RZ, PT ;  /* 0x000000ff3a00720c */ /* 0x000fe20003f05270 */
[----:B------:R-:W-:-:S12]  /*8ea0*/  BSSY.RECONVERGENT B0, `(.L_x_146) ;  /* 0x0000009000007945 */ /* 0x000fd80003800200 */
[----:B------:R-:W-:Y:S05]  /*8eb0*/  @P0 BRA `(.L_x_148) ;  /* 0x0000000000140947 */ /* 0x000fea0003800000 */
[----:B------:R-:W3:Y:S02]  /*8ec0*/  LDCU.64 UR4, c[0x0][0x888] ;  /* 0x00011100ff0477ac */ /* 0x000ee40008000a00 */
[----:B---3--:R-:W-:-:S04]  /*8ed0*/  ISETP.NE.U32.AND P0, PT, RZ, UR4, PT ;  /* 0x00000004ff007c0c */ /* 0x008fc8000bf05070 */
[----:B------:R-:W-:-:S13]  /*8ee0*/  ISETP.NE.AND.EX P0, PT, RZ, UR5, PT, P0 ;  /* 0x00000005ff007c0c */ /* 0x000fda000bf05300 */
[----:B------:R-:W-:Y:S05]  /*8ef0*/  @!P0 EXIT ;  /* 0x000000000000894d */ /* 0x000fea0003800000 */
[----:B------:R-:W-:Y:S05]  /*8f00*/  BRA `(.L_x_149) ;  /* 0x0000000000087947 */ /* 0x000fea0003800000 */
.L_x_148:
[----:B------:R-:W-:-:S13]  /*8f10*/  FSETP.NEU.AND P0, PT, R27, RZ, PT ;  /* 0x000000ff1b00720b */ /* 0x000fda0003f0d000 */
[----:B------:R-:W-:Y:S05]  /*8f20*/  @!P0 EXIT ;  /* 0x000000000000894d */ /* 0x000fea0003800000 */
.L_x_149:
[----:B------:R-:W-:Y:S05]  /*8f30*/  BSYNC.RECONVERGENT B0 ;  /* 0x0000000000007941 */ /* 0x000fea0003800200 */
.L_x_146:
[----:B------:R-:W3:Y:S01]  /*8f40*/  S2UR UR5, SR_CgaCtaId ;  /* 0x00000000000579c3 */ /* 0x000ee20000008800 */
[----:B------:R-:W-:Y:S01]  /*8f50*/  ULEA UR4, UR46, UR44, 0x3 ;  /* 0x0000002c2e047291 */ /* 0x000fe2000f8e18ff */
[----:B------:R-:W-:-:S04]  /*8f60*/  DEPBAR.LE SB0, 0x0 ;  /* 0x000080000000791a */ /* 0x000fc80000000000 */
[----:B------:R-:W-:-:S04]  /*8f70*/  UIADD3 UR4, UPT, UPT, UR4, 0x70, URZ ;  /* 0x0000007004047890 */ /* 0x000fc8000fffe0ff */
[----:B---3--:R-:W-:-:S09]  /*8f80*/  UPRMT UR4, UR5, 0x654, UR4 ;  /* 0x0000065405047896 */ /* 0x008fd20008000004 */
[----:B------:R-:W-:Y:S01]  /*8f90*/  SYNCS.ARRIVE.TRANS64.RED.A1T0 RZ, [UR4], RZ ;  /* 0x000000ffffff79a7 */ /* 0x000fe20008100404 */
[----:B------:R-:W-:Y:S05]  /*8fa0*/  EXIT ;  /* 0x000000000000794d */ /* 0x000fea0003800000 */
.L_x_24:
[----:B-1----:R1:W2:Y:S02]  /*8fb0*/  SYNCS.PHASECHK.TRANS64.TRYWAIT P0, [R0+URZ+0x110], R2 ;  /* 0x00011002000075a7 */ /* 0x0022a400080011ff */
[----:B--2---:R-:W-:Y:S05]  /*8fc0*/  @!P0 NANOSLEEP.SYNCS 0x989680 ;  /* 0x009896800000895d */ /* 0x004fea0003900000 */
[----:B------:R-:W2:Y:S02]  /*8fd0*/  @!P0 SYNCS.PHASECHK.TRANS64 P0, [R0+URZ+0x110], R2 ;  /* 0x00011002000085a7 */ /* 0x000ea400080010ff */
[----:B--2---:R-:W-:Y:S05]  /*8fe0*/  @!P0 BRA `(.L_x_24) ;  /* 0xfffffffc00f08947 */ /* 0x004fea000383ffff */
[----:B------:R-:W-:Y:S05]  /*8ff0*/  BRA `(.L_x_150) ;  /* 0xffffff8800c87947 */ /* 0x000fea000383ffff */
.L_x_27:
[----:B-1----:R-:W-:-:S07]  /*9000*/  MOV R0, UR33 ;  /* 0x0000002100007c02 */ /* 0x002fce0008000f00 */
.L_x_151:
[----:B-1----:R1:W2:Y:S02]  /*9010*/  SYNCS.PHASECHK.TRANS64.TRYWAIT P0, [R0+URZ+0x28], R3 ;  /* 0x00002803000075a7 */ /* 0x0022a400080011ff */
[----:B--2---:R-:W-:Y:S05]  /*9020*/  @!P0 NANOSLEEP.SYNCS 0x989680 ;  /* 0x009896800000895d */ /* 0x004fea0003900000 */
[----:B------:R-:W2:Y:S02]  /*9030*/  @!P0 SYNCS.PHASECHK.TRANS64 P0, [R0+URZ+0x28], R3 ;  /* 0x00002803000085a7 */ /* 0x000ea400080010ff */
[----:B--2---:R-:W-:Y:S05]  /*9040*/  @!P0 BRA `(.L_x_151) ;  /* 0xfffffffc00f08947 */ /* 0x004fea000383ffff */
[----:B------:R-:W-:Y:S05]  /*9050*/  BRA `(.L_x_26) ;  /* 0xffffff8c00187947 */ /* 0x000fea000383ffff */
.L_x_34:
[----:B-1----:R-:W-:-:S07]  /*9060*/  MOV R0, UR17 ;  /* 0x0000001100007c02 */ /* 0x002fce0008000f00 */
.L_x_152:
[----:B-1----:R1:W2:Y:S02]  /*9070*/  SYNCS.PHASECHK.TRANS64.TRYWAIT P0, [R0+URZ+0x28], R3 ;  /* 0x00002803000075a7 */ /* 0x0022a400080011ff */
[----:B--2---:R-:W-:Y:S05]  /*9080*/  @!P0 NANOSLEEP.SYNCS 0x989680 ;  /* 0x009896800000895d */ /* 0x004fea0003900000 */
[----:B------:R-:W2:Y:S02]  /*9090*/  @!P0 SYNCS.PHASECHK.TRANS64 P0, [R0+URZ+0x28], R3 ;  /* 0x00002803000085a7 */ /* 0x000ea400080010ff */
[----:B--2---:R-:W-:Y:S05]  /*90a0*/  @!P0 BRA `(.L_x_152) ;  /* 0xfffffffc00f08947 */ /* 0x004fea000383ffff */
[----:B------:R-:W-:Y:S05]  /*90b0*/  BRA `(.L_x_33) ;  /* 0xffffff8c00dc7947 */ /* 0x000fea000383ffff */
.L_x_39:
[----:B-1----:R1:W2:Y:S02]  /*90c0*/  SYNCS.PHASECHK.TRANS64.TRYWAIT P0, [R3+URZ+0xa0], R0 ;  /* 0x0000a000030075a7 */ /* 0x0022a400080011ff */
[----:B--2---:R-:W-:Y:S05]  /*90d0*/  @!P0 NANOSLEEP.SYNCS 0x989680 ;  /* 0x009896800000895d */ /* 0x004fea0003900000 */
[----:B------:R-:W2:Y:S02]  /*90e0*/  @!P0 SYNCS.PHASECHK.TRANS64 P0, [R3+URZ+0xa0], R0 ;  /* 0x0000a000030085a7 */ /* 0x000ea400080010ff */
[----:B--2---:R-:W-:Y:S05]  /*90f0*/  @!P0 BRA `(.L_x_39) ;  /* 0xfffffffc00f08947 */ /* 0x004fea000383ffff */
[----:B------:R-:W-:Y:S05]  /*9100*/  BRA `(.L_x_153) ;  /* 0xffffff9000807947 */ /* 0x000fea000383ffff */
.L_x_43:
[----:B------:R-:W-:-:S07]  /*9110*/  MOV R0, UR4 ;  /* 0x0000000400007c02 */ /* 0x000fce0008000f00 */
.L_x_154:
[----:B-1----:R1:W2:Y:S02]  /*9120*/  SYNCS.PHASECHK.TRANS64.TRYWAIT P0, [R0+URZ], R2 ;  /* 0x00000002000075a7 */ /* 0x0022a400080011ff */
[----:B--2---:R-:W-:Y:S05]  /*9130*/  @!P0 NANOSLEEP.SYNCS 0x989680 ;  /* 0x009896800000895d */ /* 0x004fea0003900000 */
[----:B------:R-:W2:Y:S02]  /*9140*/  @!P0 SYNCS.PHASECHK.TRANS64 P0, [R0+URZ], R2 ;  /* 0x00000002000085a7 */ /* 0x000ea400080010ff */
[----:B--2---:R-:W-:Y:S05]  /*9150*/  @!P0 BRA `(.L_x_154) ;  /* 0xfffffffc00f08947 */ /* 0x004fea000383ffff */
[----:B------:R-:W-:Y:S05]  /*9160*/  BRA `(.L_x_155) ;  /* 0xffffff98002c7947 */ /* 0x000fea000383ffff */
.L_x_44:
[----:B------:R-:W-:-:S07]  /*9170*/  MOV R0, UR5 ;  /* 0x0000000500007c02 */ /* 0x000fce0008000f00 */
.L_x_156:
[----:B-1----:R1:W2:Y:S02]  /*9180*/  SYNCS.PHASECHK.TRANS64.TRYWAIT P0, [R0+URZ], R3 ;  /* 0x00000003000075a7 */ /* 0x0022a400080011ff */
[----:B--2---:R-:W-:Y:S05]  /*9190*/  @!P0 NANOSLEEP.SYNCS 0x989680 ;  /* 0x009896800000895d */ /* 0x004fea0003900000 */
[----:B------:R-:W2:Y:S02]  /*91a0*/  @!P0 SYNCS.PHASECHK.TRANS64 P0, [R0+URZ], R3 ;  /* 0x00000003000085a7 */ /* 0x000ea400080010ff */
[----:B--2---:R-:W-:Y:S05]  /*91b0*/  @!P0 BRA `(.L_x_156) ;  /* 0xfffffffc00f08947 */ /* 0x004fea000383ffff */
[----:B------:R-:W-:Y:S05]  /*91c0*/  BRA `(.L_x_157) ;  /* 0xffffff9800387947 */ /* 0x000fea000383ffff */
.L_x_45:
[----:B------:R-:W-:-:S07]  /*91d0*/  MOV R0, UR5 ;  /* 0x0000000500007c02 */ /* 0x000fce0008000f00 */
.L_x_158:
[----:B-1----:R1:W2:Y:S02]  /*91e0*/  SYNCS.PHASECHK.TRANS64.TRYWAIT P0, [R0+URZ], R3 ;  /* 0x00000003000075a7 */ /* 0x0022a400080011ff */
[----:B--2---:R-:W-:Y:S05]  /*91f0*/  @!P0 NANOSLEEP.SYNCS 0x989680 ;  /* 0x009896800000895d */ /* 0x004fea0003900000 */
[----:B------:R-:W2:Y:S02]  /*9200*/  @!P0 SYNCS.PHASECHK.TRANS64 P0, [R0+URZ], R3 ;  /* 0x00000003000085a7 */ /* 0x000ea400080010ff */
[----:B--2---:R-:W-:Y:S05]  /*9210*/  @!P0 BRA `(.L_x_158) ;  /* 0xfffffffc00f08947 */ /* 0x004fea000383ffff */
[----:B------:R-:W-:Y:S05]  /*9220*/  BRA `(.L_x_159) ;  /* 0xffffff9800447947 */ /* 0x000fea000383ffff */
.L_x_46:
[----:B------:R-:W-:-:S07]  /*9230*/  MOV R0, UR5 ;  /* 0x0000000500007c02 */ /* 0x000fce0008000f00 */
.L_x_160:
[----:B-1----:R1:W2:Y:S02]  /*9240*/  SYNCS.PHASECHK.TRANS64.TRYWAIT P0, [R0+URZ], R3 ;  /* 0x00000003000075a7 */ /* 0x0022a400080011ff */
[----:B--2---:R-:W-:Y:S05]  /*9250*/  @!P0 NANOSLEEP.SYNCS 0x989680 ;  /* 0x009896800000895d */ /* 0x004fea0003900000 */
[----:B------:R-:W2:Y:S02]  /*9260*/  @!P0 SYNCS.PHASECHK.TRANS64 P0, [R0+URZ], R3 ;  /* 0x00000003000085a7 */ /* 0x000ea400080010ff */
[----:B--2---:R-:W-:Y:S05]  /*9270*/  @!P0 BRA `(.L_x_160) ;  /* 0xfffffffc00f08947 */ /* 0x004fea000383ffff */
[----:B------:R-:W-:Y:S05]  /*9280*/  BRA `(.L_x_161) ;  /* 0xffffff9800507947 */ /* 0x000fea000383ffff */
.L_x_49:
[----:B-1----:R1:W2:Y:S02]  /*9290*/  SYNCS.PHASECHK.TRANS64.TRYWAIT P0, [R0+URZ+0x100], R4 ;  /* 0x00010004000075a7 */ /* 0x0022a400080011ff */
[----:B--2---:R-:W-:Y:S05]  /*92a0*/  @!P0 NANOSLEEP.SYNCS 0x989680 ;  /* 0x009896800000895d */ /* 0x004fea0003900000 */
[----:B------:R-:W2:Y:S02]  /*92b0*/  @!P0 SYNCS.PHASECHK.TRANS64 P0, [R0+URZ+0x100], R4 ;  /* 0x00010004000085a7 */ /* 0x000ea400080010ff */
[----:B--2---:R-:W-:Y:S05]  /*92c0*/  @!P0 BRA `(.L_x_49) ;  /* 0xfffffffc00f08947 */ /* 0x004fea000383ffff */
[----:B------:R-:W-:Y:S05]  /*92d0*/  BRA `(.L_x_162) ;  /* 0xffffff9800b47947 */ /* 0x000fea000383ffff */
.L_x_50:
[----:B------:R-:W-:-:S07]  /*92e0*/  MOV R0, UR4 ;  /* 0x0000000400007c02 */ /* 0x000fce0008000f00 */
.L_x_163:
[----:B-1----:R1:W2:Y:S02]  /*92f0*/  SYNCS.PHASECHK.TRANS64.TRYWAIT P0, [R0+URZ+0xb0], R5 ;  /* 0x0000b005000075a7 */ /* 0x0022a400080011ff */
[----:B--2---:R-:W-:Y:S05]  /*9300*/  @!P0 NANOSLEEP.SYNCS 0x989680 ;  /* 0x009896800000895d */ /* 0x004fea0003900000 */
[----:B------:R-:W2:Y:S02]  /*9310*/  @!P0 SYNCS.PHASECHK.TRANS64 P0, [R0+URZ+0xb0], R5 ;  /* 0x0000b005000085a7 */ /* 0x000ea400080010ff */
[----:B--2---:R-:W-:Y:S05]  /*9320*/  @!P0 BRA `(.L_x_163) ;  /* 0xfffffffc00f08947 */ /* 0x004fea000383ffff */
[----:B------:R-:W-:Y:S05]  /*9330*/  BRA `(.L_x_164) ;  /* 0xffffff9800c47947 */ /* 0x000fea000383ffff */
.L_x_51:
[----:B-1----:R1:W2:Y:S02]  /*9340*/  SYNCS.PHASECHK.TRANS64.TRYWAIT P1, [R0+URZ+0xa0], R4 ;  /* 0x0000a004000075a7 */ /* 0x0022a400080211ff */
[----:B--2---:R-:W-:Y:S05]  /*9350*/  @!P1 NANOSLEEP.SYNCS 0x989680 ;  /* 0x009896800000995d */ /* 0x004fea0003900000 */
[----:B------:R-:W2:Y:S02]  /*9360*/  @!P1 SYNCS.PHASECHK.TRANS64 P1, [R0+URZ+0xa0], R4 ;  /* 0x0000a004000095a7 */ /* 0x000ea400080210ff */
[----:B--2---:R-:W-:Y:S05]  /*9370*/  @!P1 BRA `(.L_x_51) ;  /* 0xfffffffc00f09947 */ /* 0x004fea000383ffff */
[----:B------:R-:W-:Y:S05]  /*9380*/  BRA `(.L_x_165) ;  /* 0xffffff9800f47947 */ /* 0x000fea000383ffff */
.L_x_54:
[----:B------:R-:W-:-:S07]  /*9390*/  MOV R0, UR4 ;  /* 0x0000000400007c02 */ /* 0x000fce0008000f00 */
.L_x_166:
[----:B-1----:R1:W2:Y:S02]  /*93a0*/  SYNCS.PHASECHK.TRANS64.TRYWAIT P0, [R0+URZ+0xb0], R2 ;  /* 0x0000b002000075a7 */ /* 0x0022a400080011ff */
[----:B--2---:R-:W-:Y:S05]  /*93b0*/  @!P0 NANOSLEEP.SYNCS 0x989680 ;  /* 0x009896800000895d */ /* 0x004fea0003900000 */
[----:B------:R-:W2:Y:S02]  /*93c0*/  @!P0 SYNCS.PHASECHK.TRANS64 P0, [R0+URZ+0xb0], R2 ;  /* 0x0000b002000085a7 */ /* 0x000ea400080010ff */
[----:B--2---:R-:W-:Y:S05]  /*93d0*/  @!P0 BRA `(.L_x_166) ;  /* 0xfffffffc00f08947 */ /* 0x004fea000383ffff */
[----:B------:R-:W-:Y:S05]  /*93e0*/  BRA `(.L_x_53) ;  /* 0xffffff9c00487947 */ /* 0x000fea000383ffff */
.L_x_63:
[----:B-1----:R-:W-:-:S04]  /*93f0*/  MOV R5, UR5 ;  /* 0x0000000500057c02 */ /* 0x002fc80008000f00 */
[----:B------:R1:W2:Y:S03]  /*9400*/  SYNCS.PHASECHK.TRANS64.TRYWAIT P0, [R5+URZ+0x8], R6 ;  /* 0x00000806050075a7 */ /* 0x0002a600080011ff */
[----:B--2---:R-:W-:Y:S05]  /*9410*/  @!P0 NANOSLEEP.SYNCS 0x989680 ;  /* 0x009896800000895d */ /* 0x004fea0003900000 */
[----:B------:R-:W2:Y:S02]  /*9420*/  @!P0 SYNCS.PHASECHK.TRANS64 P0, [R5+URZ+0x8], R6 ;  /* 0x00000806050085a7 */ /* 0x000ea400080010ff */
[----:B--2---:R-:W-:Y:S05]  /*9430*/  @!P0 BRA `(.L_x_63) ;  /* 0xfffffffc00ec8947 */ /* 0x004fea000383ffff */
[----:B------:R-:W-:Y:S05]  /*9440*/  BRA `(.L_x_62) ;  /* 0xffffffa000007947 */ /* 0x000fea000383ffff */
.L_x_65:
[----:B------:R-:W-:Y:S01]  /*9450*/  BSSY B0, `(.L_x_167) ;  /* 0x0000006000007945 */ /* 0x000fe20003800000 */
[----:B------:R-:W-:-:S07]  /*9460*/  MOV R15, 0xffffffff ;  /* 0xffffffff000f7802 */ /* 0x000fce0000000f00 */
[----:B-1---5:R-:W-:Y:S05]  /*9470*/  WARPSYNC.COLLECTIVE R15, `(.L_x_168) ;  /* 0x000000000f0c7348 */ /* 0x022fea0003c00000 */
[----:B------:R-:W-:Y:S02]  /*9480*/  ELECT P6, UR79, PT ;  /* 0x00000000004f782f */ /* 0x000fe400038c0000 */
[----:B------:R-:W-:Y:S01]  /*9490*/  MOV R14, UR79 ;  /* 0x0000004f000e7c02 */ /* 0x000fe20008000f00 */
[----:B-1---5:R-:W-:Y:S10]  /*94a0*/  ENDCOLLECTIVE ;  /* 0x000000000000791b */ /* 0x022ff40003800000 */
.L_x_168:
[----:B------:R-:W-:Y:S05]  /*94b0*/  BSYNC B0 ;  /* 0x0000000000007941 */ /* 0x000fea0003800000 */
.L_x_167:
[----:B------:R-:W-:Y:S01]  /*94c0*/  PLOP3.LUT P0, PT, P6, PT, PT, 0x80, 0x8 ;  /* 0x000000000008781c */ /* 0x000fe2000370f070 */
[----:B------:R-:W-:-:S12]  /*94d0*/  BRA `(.L_x_169) ;  /* 0xffffffa0002c7947 */ /* 0x000fd8000383ffff */
.L_x_67:
[----:B-1----:R-:W-:-:S04]  /*94e0*/  MOV R3, UR5 ;  /* 0x0000000500037c02 */ /* 0x002fc80008000f00 */
[----:B------:R1:W2:Y:S03]  /*94f0*/  SYNCS.PHASECHK.TRANS64.TRYWAIT P0, [R3+URZ+0x8], R4 ;  /* 0x00000804030075a7 */ /* 0x0002a600080011ff */
[----:B--2---:R-:W-:Y:S05]  /*9500*/  @!P0 NANOSLEEP.SYNCS 0x989680 ;  /* 0x009896800000895d */ /* 0x004fea0003900000 */
[----:B------:R-:W2:Y:S02]  /*9510*/  @!P0 SYNCS.PHASECHK.TRANS64 P0, [R3+URZ+0x8], R4 ;  /* 0x00000804030085a7 */ /* 0x000ea400080010ff */
[----:B--2---:R-:W-:Y:S05]  /*9520*/  @!P0 BRA `(.L_x_67) ;  /* 0xfffffffc00ec8947 */ /* 0x004fea000383ffff */
[----:B------:R-:W-:Y:S05]  /*9530*/  BRA `(.L_x_66) ;  /* 0xffffffa000307947 */ /* 0x000fea000383ffff */
.L_x_68:
[----:B-1----:R1:W2:Y:S02]  /*9540*/  SYNCS.PHASECHK.TRANS64.TRYWAIT P0, [R0+URZ+0xa0], R4 ;  /* 0x0000a004000075a7 */ /* 0x0022a400080011ff */
[----:B--2---:R-:W-:Y:S05]  /*9550*/  @!P0 NANOSLEEP.SYNCS 0x989680 ;  /* 0x009896800000895d */ /* 0x004fea0003900000 */
[----:B------:R-:W2:Y:S02]  /*9560*/  @!P0 SYNCS.PHASECHK.TRANS64 P0, [R0+URZ+0xa0], R4 ;  /* 0x0000a004000085a7 */ /* 0x000ea400080010ff */
[----:B--2---:R-:W-:Y:S05]  /*9570*/  @!P0 BRA `(.L_x_68) ;  /* 0xfffffffc00f08947 */ /* 0x004fea000383ffff */
[----:B------:R-:W-:Y:S05]  /*9580*/  BRA `(.L_x_170) ;  /* 0xffffffa4001c7947 */ /* 0x000fea000383ffff */
.L_x_70:
[----:B------:R-:W-:-:S07]  /*9590*/  MOV R0, UR31 ;  /* 0x0000001f00007c02 */ /* 0x000fce0008000f00 */
.L_x_171:
[----:B-1----:R1:W2:Y:S02]  /*95a0*/  SYNCS.PHASECHK.TRANS64.TRYWAIT P0, [R0+URZ+0xe0], R4 ;  /* 0x0000e004000075a7 */ /* 0x0022a400080011ff */
[----:B--2---:R-:W-:Y:S05]  /*95b0*/  @!P0 NANOSLEEP.SYNCS 0x989680 ;  /* 0x009896800000895d */ /* 0x004fea0003900000 */
[----:B------:R-:W2:Y:S02]  /*95c0*/  @!P0 SYNCS.PHASECHK.TRANS64 P0, [R0+URZ+0xe0], R4 ;  /* 0x0000e004000085a7 */ /* 0x000ea400080010ff */
[----:B--2---:R-:W-:Y:S05]  /*95d0*/  @!P0 BRA `(.L_x_171) ;  /* 0xfffffffc00f08947 */ /* 0x004fea000383ffff */
[----:B------:R-:W-:Y:S05]  /*95e0*/  BRA `(.L_x_172) ;  /* 0xffffffa400687947 */ /* 0x000fea000383ffff */
.L_x_73:
[----:B------:R-:W-:Y:S07]  /*95f0*/  MOV R0, UR5 ;  /* 0x0000000500007c02 */ /* 0x000fee0008000f00 */
.L_x_173:
[----:B-1----:R1:W2:Y:S02]  /*9600*/  SYNCS.PHASECHK.TRANS64.TRYWAIT P0, [R0+URZ], R4 ;  /* 0x00000004000075a7 */ /* 0x0022a400080011ff */
[----:B--2---:R-:W-:Y:S05]  /*9610*/  @!P0 NANOSLEEP.SYNCS 0x989680 ;  /* 0x009896800000895d */ /* 0x004fea0003900000 */
[----:B------:R-:W2:Y:S02]  /*9620*/  @!P0 SYNCS.PHASECHK.TRANS64 P0, [R0+URZ], R4 ;  /* 0x00000004000085a7 */ /* 0x000ea400080010ff */
[----:B--2---:R-:W-:Y:S05]  /*9630*/  @!P0 BRA `(.L_x_173) ;  /* 0xfffffffc00f08947 */ /* 0x004fea000383ffff */
[----:B------:R-:W-:Y:S05]  /*9640*/  BRA `(.L_x_72) ;  /* 0xffffffa4007c7947 */ /* 0x000fea000383ffff */
.L_x_77:
[----:B-1----:R-:W-:-:S07]  /*9650*/  MOV R0, UR4 ;  /* 0x0000000400007c02 */ /* 0x002fce0008000f00 */
.L_x_174:
[----:B-1----:R1:W2:Y:S02]  /*9660*/  SYNCS.PHASECHK.TRANS64.TRYWAIT P0, [R0+URZ], R2 ;  /* 0x00000002000075a7 */ /* 0x0022a400080011ff */
[----:B--2---:R-:W-:Y:S05]  /*9670*/  @!P0 NANOSLEEP.SYNCS 0x989680 ;  /* 0x009896800000895d */ /* 0x004fea0003900000 */
[----:B------:R-:W2:Y:S02]  /*9680*/  @!P0 SYNCS.PHASECHK.TRANS64 P0, [R0+URZ], R2 ;  /* 0x00000002000085a7 */ /* 0x000ea400080010ff */
[----:B--2---:R-:W-:Y:S05]  /*9690*/  @!P0 BRA `(.L_x_174) ;  /* 0xfffffffc00f08947 */ /* 0x004fea000383ffff */
[----:B------:R-:W-:Y:S05]  /*96a0*/  BRA `(.L_x_175) ;  /* 0xffffffa800707947 */ /* 0x000fea000383ffff */
.L_x_78:
[----:B------:R-:W-:-:S07]  /*96b0*/  MOV R0, UR5 ;  /* 0x0000000500007c02 */ /* 0x000fce0008000f00 */
.L_x_176:
[----:B-1----:R1:W2:Y:S02]  /*96c0*/  SYNCS.PHASECHK.TRANS64.TRYWAIT P0, [R0+URZ], R3 ;  /* 0x00000003000075a7 */ /* 0x0022a400080011ff */
[----:B--2---:R-:W-:Y:S05]  /*96d0*/  @!P0 NANOSLEEP.SYNCS 0x989680 ;  /* 0x009896800000895d */ /* 0x004fea0003900000 */
[----:B------:R-:W2:Y:S02]  /*96e0*/  @!P0 SYNCS.PHASECHK.TRANS64 P0, [R0+URZ], R3 ;  /* 0x00000003000085a7 */ /* 0x000ea400080010ff */
[----:B--2---:R-:W-:Y:S05]  /*96f0*/  @!P0 BRA `(.L_x_176) ;  /* 0xfffffffc00f08947 */ /* 0x004fea000383ffff */
[----:B------:R-:W-:Y:S05]  /*9700*/  BRA `(.L_x_177) ;  /* 0xffffffa8007c7947 */ /* 0x000fea000383ffff */
.L_x_79:
[----:B------:R-:W-:-:S07]  /*9710*/  MOV R0, UR5 ;  /* 0x0000000500007c02 */ /* 0x000fce0008000f00 */
.L_x_178:
[----:B-1----:R1:W2:Y:S02]  /*9720*/  SYNCS.PHASECHK.TRANS64.TRYWAIT P0, [R0+URZ], R3 ;  /* 0x00000003000075a7 */ /* 0x0022a400080011ff */
[----:B--2---:R-:W-:Y:S05]  /*9730*/  @!P0 NANOSLEEP.SYNCS 0x989680 ;  /* 0x009896800000895d */ /* 0x004fea0003900000 */
[----:B------:R-:W2:Y:S02]  /*9740*/  @!P0 SYNCS.PHASECHK.TRANS64 P0, [R0+URZ], R3 ;  /* 0x00000003000085a7 */ /* 0x000ea400080010ff */
[----:B--2---:R-:W-:Y:S05]  /*9750*/  @!P0 BRA `(.L_x_178) ;  /* 0xfffffffc00f08947 */ /* 0x004fea000383ffff */
[----:B------:R-:W-:Y:S05]  /*9760*/  BRA `(.L_x_179) ;  /* 0xffffffa800887947 */ /* 0x000fea000383ffff */
.L_x_82:
[----:B------:R-:W-:-:S07]  /*9770*/  MOV R0, UR26 ;  /* 0x0000001a00007c02 */ /* 0x000fce0008000f00 */
.L_x_180:
[----:B-1----:R1:W2:Y:S02]  /*9780*/  SYNCS.PHASECHK.TRANS64.TRYWAIT P1, [R0+URZ+0x120], R2 ;  /* 0x00012002000075a7 */ /* 0x0022a400080211ff */
[----:B--2---:R-:W-:Y:S05]  /*9790*/  @!P1 NANOSLEEP.SYNCS 0x989680 ;  /* 0x009896800000995d */ /* 0x004fea0003900000 */
[----:B------:R-:W2:Y:S02]  /*97a0*/  @!P1 SYNCS.PHASECHK.TRANS64 P1, [R0+URZ+0x120], R2 ;  /* 0x00012002000095a7 */ /* 0x000ea400080210ff */
[----:B--2---:R-:W-:Y:S05]  /*97b0*/  @!P1 BRA `(.L_x_180) ;  /* 0xfffffffc00f09947 */ /* 0x004fea000383ffff */
[----:B------:R-:W-:Y:S05]  /*97c0*/  BRA `(.L_x_181) ;  /* 0xffffffa800d47947 */ /* 0x000fea000383ffff */
.L_x_87:
[----:B--2---:R2:W3:Y:S02]  /*97d0*/  SYNCS.PHASECHK.TRANS64.TRYWAIT P0, [R12+URZ+0xa0], R0 ;  /* 0x0000a0000c0075a7 */ /* 0x0044e400080011ff */
[----:B---3--:R-:W-:Y:S05]  /*97e0*/  @!P0 NANOSLEEP.SYNCS 0x989680 ;  /* 0x009896800000895d */ /* 0x008fea0003900000 */
[----:B------:R-:W3:Y:S02]  /*97f0*/  @!P0 SYNCS.PHASECHK.TRANS64 P0, [R12+URZ+0xa0], R0 ;  /* 0x0000a0000c0085a7 */ /* 0x000ee400080010ff */
[----:B---3--:R-:W-:Y:S05]  /*9800*/  @!P0 BRA `(.L_x_87) ;  /* 0xfffffffc00f08947 */ /* 0x008fea000383ffff */
[----:B------:R-:W-:Y:S05]  /*9810*/  BRA `(.L_x_182) ;  /* 0xffffffb0000c7947 */ /* 0x000fea000383ffff */
.L_x_90:
[----:B--2---:R-:W-:Y:S07]  /*9820*/  MOV R0, UR21 ;  /* 0x0000001500007c02 */ /* 0x004fee0008000f00 */
.L_x_183:
[----:B--2---:R2:W3:Y:S02]  /*9830*/  SYNCS.PHASECHK.TRANS64.TRYWAIT P2, [R0+URZ+0x98], R6 ;  /* 0x00009806000075a7 */ /* 0x0044e400080411ff */
[----:B---3--:R-:W-:Y:S05]  /*9840*/  @!P2 NANOSLEEP.SYNCS 0x989680 ;  /* 0x009896800000a95d */ /* 0x008fea0003900000 */
[----:B------:R-:W3:Y:S02]  /*9850*/  @!P2 SYNCS.PHASECHK.TRANS64 P2, [R0+URZ+0x98], R6 ;  /* 0x000098060000a5a7 */ /* 0x000ee400080410ff */
[----:B---3--:R-:W-:Y:S05]  /*9860*/  @!P2 BRA `(.L_x_183) ;  /* 0xfffffffc00f0a947 */ /* 0x008fea000383ffff */
[----:B------:R-:W-:Y:S05]  /*9870*/  BRA `(.L_x_89) ;  /* 0xffffffb400747947 */ /* 0x000fea000383ffff */
.L_x_93:
[----:B------:R-:W-:Y:S07]  /*9880*/  MOV R0, UR21 ;  /* 0x0000001500007c02 */ /* 0x000fee0008000f00 */
.L_x_184:
[----:B--2---:R2:W3:Y:S02]  /*9890*/  SYNCS.PHASECHK.TRANS64.TRYWAIT P0, [R0+URZ+0x70], R9 ;  /* 0x00007009000075a7 */ /* 0x0044e400080011ff */
[----:B---3--:R-:W-:Y:S05]  /*98a0*/  @!P0 NANOSLEEP.SYNCS 0x989680 ;  /* 0x009896800000895d */ /* 0x008fea0003900000 */
[----:B------:R-:W3:Y:S02]  /*98b0*/  @!P0 SYNCS.PHASECHK.TRANS64 P0, [R0+URZ+0x70], R9 ;  /* 0x00007009000085a7 */ /* 0x000ee400080010ff */
[----:B---3--:R-:W-:Y:S05]  /*98c0*/  @!P0 BRA `(.L_x_184) ;  /* 0xfffffffc00f08947 */ /* 0x008fea000383ffff */
[----:B------:R-:W-:Y:S05]  /*98d0*/  BRA `(.L_x_185) ;  /* 0xffffffb400d07947 */ /* 0x000fea000383ffff */
.L_x_94:
[----:B------:R-:W-:Y:S07]  /*98e0*/  MOV R0, UR21 ;  /* 0x0000001500007c02 */ /* 0x000fee0008000f00 */
.L_x_186:
[----:B--2---:R2:W3:Y:S02]  /*98f0*/  SYNCS.PHASECHK.TRANS64.TRYWAIT P0, [R0+URZ+0x78], R9 ;  /* 0x00007809000075a7 */ /* 0x0044e400080011ff */
[----:B---3--:R-:W-:Y:S05]  /*9900*/  @!P0 NANOSLEEP.SYNCS 0x989680 ;  /* 0x009896800000895d */ /* 0x008fea0003900000 */
[----:B------:R-:W3:Y:S02]  /*9910*/  @!P0 SYNCS.PHASECHK.TRANS64 P0, [R0+URZ+0x78], R9 ;  /* 0x00007809000085a7 */ /* 0x000ee400080010ff */
[----:B---3--:R-:W-:Y:S05]  /*9920*/  @!P0 BRA `(.L_x_186) ;  /* 0xfffffffc00f08947 */ /* 0x008fea000383ffff */
[----:B------:R-:W-:Y:S05]  /*9930*/  BRA `(.L_x_187) ;  /* 0xffffffb800087947 */ /* 0x000fea000383ffff */
.L_x_95:
[----:B------:R-:W-:Y:S07]  /*9940*/  MOV R0, UR21 ;  /* 0x0000001500007c02 */ /* 0x000fee0008000f00 */
.L_x_188:
[----:B--2---:R2:W3:Y:S02]  /*9950*/  SYNCS.PHASECHK.TRANS64.TRYWAIT P0, [R0+URZ+0x80], R9 ;  /* 0x00008009000075a7 */ /* 0x0044e400080011ff */
[----:B---3--:R-:W-:Y:S05]  /*9960*/  @!P0 NANOSLEEP.SYNCS 0x989680 ;  /* 0x009896800000895d */ /* 0x008fea0003900000 */
[----:B------:R-:W3:Y:S02]  /*9970*/  @!P0 SYNCS.PHASECHK.TRANS64 P0, [R0+URZ+0x80], R9 ;  /* 0x00008009000085a7 */ /* 0x000ee400080010ff */
[----:B---3--:R-:W-:Y:S05]  /*9980*/  @!P0 BRA `(.L_x_188) ;  /* 0xfffffffc00f08947 */ /* 0x008fea000383ffff */
[----:B------:R-:W-:Y:S05]  /*9990*/  BRA `(.L_x_189) ;  /* 0xffffffb8004c7947 */ /* 0x000fea000383ffff */
.L_x_96:
[----:B------:R-:W-:Y:S07]  /*99a0*/  MOV R0, UR21 ;  /* 0x0000001500007c02 */ /* 0x000fee0008000f00 */
.L_x_190:
[----:B--2---:R2:W3:Y:S02]  /*99b0*/  SYNCS.PHASECHK.TRANS64.TRYWAIT P0, [R0+URZ+0x88], R9 ;  /* 0x00008809000075a7 */ /* 0x0044e400080011ff */
[----:B---3--:R-:W-:Y:S05]  /*99c0*/  @!P0 NANOSLEEP.SYNCS 0x989680 ;  /* 0x009896800000895d */ /* 0x008fea0003900000 */
[----:B------:R-:W3:Y:S02]  /*99d0*/  @!P0 SYNCS.PHASECHK.TRANS64 P0, [R0+URZ+0x88], R9 ;  /* 0x00008809000085a7 */ /* 0x000ee400080010ff */
[----:B---3--:R-:W-:Y:S05]  /*99e0*/  @!P0 BRA `(.L_x_190) ;  /* 0xfffffffc00f08947 */ /* 0x008fea000383ffff */
[----:B------:R-:W-:Y:S05]  /*99f0*/  BRA `(.L_x_191) ;  /* 0xffffffb8008c7947 */ /* 0x000fea000383ffff */
.L_x_98:
[----:B------:R-:W-:-:S07]  /*9a00*/  MOV R0, UR21 ;  /* 0x0000001500007c02 */ /* 0x000fce0008000f00 */
.L_x_192:
[----:B---3--:R3:W4:Y:S02]  /*9a10*/  SYNCS.PHASECHK.TRANS64.TRYWAIT P0, [R0+URZ+0x70], R2 ;  /* 0x00007002000075a7 */ /* 0x00872400080011ff */
[----:B----4-:R-:W-:Y:S05]  /*9a20*/  @!P0 NANOSLEEP.SYNCS 0x989680 ;  /* 0x009896800000895d */ /* 0x010fea0003900000 */
[----:B------:R-:W4:Y:S02]  /*9a30*/  @!P0 SYNCS.PHASECHK.TRANS64 P0, [R0+URZ+0x70], R2 ;  /* 0x00007002000085a7 */ /* 0x000f2400080010ff */
[----:B----4-:R-:W-:Y:S05]  /*9a40*/  @!P0 BRA `(.L_x_192) ;  /* 0xfffffffc00f08947 */ /* 0x010fea000383ffff */
[----:B------:R-:W-:Y:S05]  /*9a50*/  BRA `(.L_x_193) ;  /* 0xffffffbc00047947 */ /* 0x000fea000383ffff */
.L_x_99:
[----:B---3--:R-:W-:-:S07]  /*9a60*/  MOV R0, UR21 ;  /* 0x0000001500007c02 */ /* 0x008fce0008000f00 */
.L_x_194:
[----:B---3--:R3:W4:Y:S02]  /*9a70*/  SYNCS.PHASECHK.TRANS64.TRYWAIT P0, [R0+URZ+0x78], R2 ;  /* 0x00007802000075a7 */ /* 0x00872400080011ff */
[----:B----4-:R-:W-:Y:S05]  /*9a80*/  @!P0 NANOSLEEP.SYNCS 0x989680 ;  /* 0x009896800000895d */ /* 0x010fea0003900000 */
[----:B------:R-:W4:Y:S02]  /*9a90*/  @!P0 SYNCS.PHASECHK.TRANS64 P0, [R0+URZ+0x78], R2 ;  /* 0x00007802000085a7 */ /* 0x000f2400080010ff */
[----:B----4-:R-:W-:Y:S05]  /*9aa0*/  @!P0 BRA `(.L_x_194) ;  /* 0xfffffffc00f08947 */ /* 0x010fea000383ffff */
[----:B------:R-:W-:Y:S05]  /*9ab0*/  BRA `(.L_x_195) ;  /* 0xffffffb800f47947 */ /* 0x000fea000383ffff */
.L_x_100:
[----:B---3--:R-:W-:-:S07]  /*9ac0*/  MOV R0, UR21 ;  /* 0x0000001500007c02 */ /* 0x008fce0008000f00 */
.L_x_196:
[----:B---3--:R3:W4:Y:S02]  /*9ad0*/  SYNCS.PHASECHK.TRANS64.TRYWAIT P0, [R0+URZ+0x80], R2 ;  /* 0x00008002000075a7 */ /* 0x00872400080011ff */
[----:B----4-:R-:W-:Y:S05]  /*9ae0*/  @!P0 NANOSLEEP.SYNCS 0x989680 ;  /* 0x009896800000895d */ /* 0x010fea0003900000 */
[----:B------:R-:W4:Y:S02]  /*9af0*/  @!P0 SYNCS.PHASECHK.TRANS64 P0, [R0+URZ+0x80], R2 ;  /* 0x00008002000085a7 */ /* 0x000f2400080010ff */
[----:B----4-:R-:W-:Y:S05]  /*9b00*/  @!P0 BRA `(.L_x_196) ;  /* 0xfffffffc00f08947 */ /* 0x010fea000383ffff */
[----:B------:R-:W-:Y:S05]  /*9b10*/  BRA `(.L_x_197) ;  /* 0xffffffb800e47947 */ /* 0x000fea000383ffff */
.L_x_102:
[----:B-1----:R1:W2:Y:S02]  /*9b20*/  SYNCS.PHASECHK.TRANS64.TRYWAIT P0, [R3+URZ+0xa0], R0 ;  /* 0x0000a000030075a7 */ /* 0x0022a400080011ff */
[----:B--2---:R-:W-:Y:S05]  /*9b30*/  @!P0 NANOSLEEP.SYNCS 0x989680 ;  /* 0x009896800000895d */ /* 0x004fea0003900000 */
[----:B------:R-:W2:Y:S02]  /*9b40*/  @!P0 SYNCS.PHASECHK.TRANS64 P0, [R3+URZ+0xa0], R0 ;  /* 0x0000a000030085a7 */ /* 0x000ea400080010ff */
[----:B--2---:R-:W-:Y:S05]  /*9b50*/  @!P0 BRA `(.L_x_102) ;  /* 0xfffffffc00f08947 */ /* 0x004fea000383ffff */
[----:B------:R-:W-:Y:S05]  /*9b60*/  BRA `(.L_x_198) ;  /* 0xffffffbc00a47947 */ /* 0x000fea000383ffff */
.L_x_113:
[----:B-1----:R-:W-:Y:S04]  /*9b70*/  MOV R2, UR44 ;  /* 0x0000002c00027c02 */ /* 0x002fe80008000f00 */
[----:B------:R1:W2:Y:S03]  /*9b80*/  SYNCS.PHASECHK.TRANS64.TRYWAIT P1, [R2+URZ+0x50], R3 ;  /* 0x00005003020075a7 */ /* 0x0002a600080211ff */
[----:B--2---:R-:W-:Y:S05]  /*9b90*/  @!P1 NANOSLEEP.SYNCS 0x989680 ;  /* 0x009896800000995d */ /* 0x004fea0003900000 */
[----:B------:R-:W2:Y:S02]  /*9ba0*/  @!P1 SYNCS.PHASECHK.TRANS64 P1, [R2+URZ+0x50], R3 ;  /* 0x00005003020095a7 */ /* 0x000ea400080210ff */
[----:B--2---:R-:W-:Y:S05]  /*9bb0*/  @!P1 BRA `(.L_x_113) ;  /* 0xfffffffc00ec9947 */ /* 0x004fea000383ffff */
[----:B------:R-:W-:Y:S05]  /*9bc0*/  BRA `(.L_x_112) ;  /* 0xffffffcc00087947 */ /* 0x000fea000383ffff */
.L_x_115:
[----:B-1----:R1:W4:Y:S02]  /*9bd0*/  SYNCS.PHASECHK.TRANS64.TRYWAIT P0, [R70+URZ+0xc0], R0 ;  /* 0x0000c000460075a7 */ /* 0x00232400080011ff */
[----:B----4-:R-:W-:Y:S05]  /*9be0*/  @!P0 NANOSLEEP.SYNCS 0x989680 ;  /* 0x009896800000895d */ /* 0x010fea0003900000 */
[----:B------:R-:W4:Y:S02]  /*9bf0*/  @!P0 SYNCS.PHASECHK.TRANS64 P0, [R70+URZ+0xc0], R0 ;  /* 0x0000c000460085a7 */ /* 0x000f2400080010ff */
[----:B----4-:R-:W-:Y:S05]  /*9c00*/  @!P0 BRA `(.L_x_115) ;  /* 0xfffffffc00f08947 */ /* 0x010fea000383ffff */
[----:B------:R-:W-:Y:S05]  /*9c10*/  BRA `(.L_x_114) ;  /* 0xffffffcc00307947 */ /* 0x000fea000383ffff */
.L_x_124:
[----:B-1----:R1:W3:Y:S02]  /*9c20*/  SYNCS.PHASECHK.TRANS64.TRYWAIT P0, [R2+URZ+0x50], R0 ;  /* 0x00005000020075a7 */ /* 0x0022e400080011ff */
[----:B---3--:R-:W-:Y:S05]  /*9c30*/  @!P0 NANOSLEEP.SYNCS 0x989680 ;  /* 0x009896800000895d */ /* 0x008fea0003900000 */
[----:B------:R-:W3:Y:S02]  /*9c40*/  @!P0 SYNCS.PHASECHK.TRANS64 P0, [R2+URZ+0x50], R0 ;  /* 0x00005000020085a7 */ /* 0x000ee400080010ff */
[----:B---3--:R-:W-:Y:S05]  /*9c50*/  @!P0 BRA `(.L_x_124) ;  /* 0xfffffffc00f08947 */ /* 0x008fea000383ffff */
[----:B------:R-:W-:Y:S05]  /*9c60*/  BRA `(.L_x_123) ;  /* 0xffffffd4004c7947 */ /* 0x000fea000383ffff */
.L_x_132:
[----:B-1----:R1:W3:Y:S02]  /*9c70*/  SYNCS.PHASECHK.TRANS64.TRYWAIT P0, [R6+URZ+0x50], R5 ;  /* 0x00005005060075a7 */ /* 0x0022e400080011ff */
[----:B---3--:R-:W-:Y:S05]  /*9c80*/  @!P0 NANOSLEEP.SYNCS 0x989680 ;  /* 0x009896800000895d */ /* 0x008fea0003900000 */
[----:B------:R-:W3:Y:S02]  /*9c90*/  @!P0 SYNCS.PHASECHK.TRANS64 P0, [R6+URZ+0x50], R5 ;  /* 0x00005005060085a7 */ /* 0x000ee400080010ff */
[----:B---3--:R-:W-:Y:S05]  /*9ca0*/  @!P0 BRA `(.L_x_132) ;  /* 0xfffffffc00f08947 */ /* 0x008fea000383ffff */
[----:B------:R-:W-:Y:S05]  /*9cb0*/  BRA `(.L_x_131) ;  /* 0xffffffdc00907947 */ /* 0x000fea000383ffff */
.L_x_140:
[----:B-1----:R1:W3:Y:S02]  /*9cc0*/  SYNCS.PHASECHK.TRANS64.TRYWAIT P0, [R0+URZ+0x50], R5 ;  /* 0x00005005000075a7 */ /* 0x0022e400080011ff */
[----:B---3--:R-:W-:Y:S05]  /*9cd0*/  @!P0 NANOSLEEP.SYNCS 0x989680 ;  /* 0x009896800000895d */ /* 0x008fea0003900000 */
[----:B------:R-:W3:Y:S02]  /*9ce0*/  @!P0 SYNCS.PHASECHK.TRANS64 P0, [R0+URZ+0x50], R5 ;  /* 0x00005005000085a7 */ /* 0x000ee400080010ff */
[----:B---3--:R-:W-:Y:S05]  /*9cf0*/  @!P0 BRA `(.L_x_140) ;  /* 0xfffffffc00f08947 */ /* 0x008fea000383ffff */
[----:B------:R-:W-:Y:S05]  /*9d00*/  BRA `(.L_x_139) ;  /* 0xffffffe400d07947 */ /* 0x000fea000383ffff */
        .weak           $__internal_0_$__cuda_sm10x_tcgen05_guardrail_trap_col_being_dealloced_not_returned_by_alloc
        .type           $__internal_0_$__cuda_sm10x_tcgen05_guardrail_trap_col_being_dealloced_not_returned_by_alloc,@function
        .size           $__internal_0_$__cuda_sm10x_tcgen05_guardrail_trap_col_being_dealloced_not_returned_by_alloc,($__internal_1_$__cuda_sm10x_tcgen05_guardrail_trap_phase_invalid_during_alloc - $__internal_0_$__cuda_sm10x_tcgen05_guardrail_trap_col_being_dealloced_not_returned_by_alloc)
$__internal_0_$__cuda_sm10x_tcgen05_guardrail_trap_col_being_dealloced_not_returned_by_alloc:
[----:B------:R-:W-:Y:S05]  /*9d10*/  BPT.TRAP 0x1 ;  /* 0x000000040000795c */ /* 0x000fea0000300000 */
[----:B------:R-:W-:-:S04]  /*9d20*/  HFMA2 R3, -RZ, RZ, 0, 0 ;  /* 0x00000000ff037431 */ /* 0x000fc800000001ff */
[----:B------:R-:W-:Y:S05]  /*9d30*/  RET.REL.NODEC R2 `(_ZN7cutlass13device_kernelINS_4gemm6kernel13GemmUniversalIN4cute5tupleIJiiiiEEENS1_10collective13CollectiveMmaINS1_35MainloopSm100TmaUmmaWarpSpecializedILi5ELi2ELi4ENS5_IJNS4_1CILi2EEESB_NSA_ILi1EEEEEEEENS5_IJNSA_ILi256EEENSA_ILi64EEENSA_ILi32EEEEEENS_10tfloat32_tENS5_IJlSC_lEEESJ_SK_NS4_8TiledMMAINS4_8MMA_AtomIJNS4_23SM100_MMA_TF32_2x1SM_SSISJ_SJ_fLi256ELi64ELNS4_4UMMA5MajorE0ELSP_0ELNSO_7ScaleInE0ELSQ_0EEEEEENS4_6LayoutINS5_IJSC_SC_SC_EEENS5_IJNSA_ILi0EEESV_SV_EEEEENS5_IJNS4_10UnderscoreESY_SY_EEEEENS4_28SM100_TMA_2SM_LOAD_MULTICASTENS4_14ComposedLayoutINS4_7SwizzleILi3ELi4ELi3EEENS4_18smem_ptr_flag_bitsILi32EEENST_INS5_IJNSA_ILi8EEESH_EEENS5_IJSH_SC_EEEEEEEvNS4_8identityENS4_18SM100_TMA_2SM_LOADES1B_vS1C_EENS_8epilogue10collective18CollectiveEpilogueINS1F_23Sm100TmaWarpSpecializedILi4ELi2ELi16ELb1ELb0EEEJNS5_IJNSA_ILi128EEESG_SH_EEENS5_IJNST_IS1K_SC_EENST_INSA_ILi16EEESC_EEEEESJ_SK_SJ_SK_NS1F_6fusion15FusionCallbacksIS1J_NS1Q_17LinearCombinationISJ_fSJ_fLNS_15FloatRoundStyleE2EEES1L_S1P_JEEENS4_5SM1004TMEM4LOAD26SM100_TMEM_LOAD_32dp32b16xENS4_13SM90_TMA_LOADENS12_INS13_ILi2ELi4ELi3EEES16_NST_INS5_IJS17_S1N_EEENS5_IJS1N_SC_EEEEEEENS4_39AutoVectorizingCopyWithAssumedAlignmentILi128EEENS4_14SM90_TMA_STOREES25_S27_S27_EEEvvEEEEvNT_6ParamsE) ;  /* 0xffffff6002b07950 */ /* 0x000fea0003c3ffff */
        .weak           $__internal_1_$__cuda_sm10x_tcgen05_guardrail_trap_phase_invalid_during_alloc
        .type           $__internal_1_$__cuda_sm10x_tcgen05_guardrail_trap_phase_invalid_during_alloc,@function
        .size           $__internal_1_$__cuda_sm10x_tcgen05_guardrail_trap_phase_invalid_during_alloc,($__internal_2_$__cuda_sm10x_tcgen05_guardrail_trap_unallocated_columns_being_dealloced - $__internal_1_$__cuda_sm10x_tcgen05_guardrail_trap_phase_invalid_during_alloc)
$__internal_1_$__cuda_sm10x_tcgen05_guardrail_trap_phase_invalid_during_alloc:
[----:B------:R-:W-:Y:S05]  /*9d40*/  BPT.TRAP 0x1 ;  /* 0x000000040000795c */ /* 0x000fea0000300000 */
[----:B------:R-:W-:-:S04]  /*9d50*/  MOV R5, 0x0 ;  /* 0x0000000000057802 */ /* 0x000fc80000000f00 */
[----:B------:R-:W-:Y:S05]  /*9d60*/  RET.REL.NODEC R4 `(_ZN7cutlass13device_kernelINS_4gemm6kernel13GemmUniversalIN4cute5tupleIJiiiiEEENS1_10collective13CollectiveMmaINS1_35MainloopSm100TmaUmmaWarpSpecializedILi5ELi2ELi4ENS5_IJNS4_1CILi2EEESB_NSA_ILi1EEEEEEEENS5_IJNSA_ILi256EEENSA_ILi64EEENSA_ILi32EEEEEENS_10tfloat32_tENS5_IJlSC_lEEESJ_SK_NS4_8TiledMMAINS4_8MMA_AtomIJNS4_23SM100_MMA_TF32_2x1SM_SSISJ_SJ_fLi256ELi64ELNS4_4UMMA5MajorE0ELSP_0ELNSO_7ScaleInE0ELSQ_0EEEEEENS4_6LayoutINS5_IJSC_SC_SC_EEENS5_IJNSA_ILi0EEESV_SV_EEEEENS5_IJNS4_10UnderscoreESY_SY_EEEEENS4_28SM100_TMA_2SM_LOAD_MULTICASTENS4_14ComposedLayoutINS4_7SwizzleILi3ELi4ELi3EEENS4_18smem_ptr_flag_bitsILi32EEENST_INS5_IJNSA_ILi8EEESH_EEENS5_IJSH_SC_EEEEEEEvNS4_8identityENS4_18SM100_TMA_2SM_LOADES1B_vS1C_EENS_8epilogue10collective18CollectiveEpilogueINS1F_23Sm100TmaWarpSpecializedILi4ELi2ELi16ELb1ELb0EEEJNS5_IJNSA_ILi128EEESG_SH_EEENS5_IJNST_IS1K_SC_EENST_INSA_ILi16EEESC_EEEEESJ_SK_SJ_SK_NS1F_6fusion15FusionCallbacksIS1J_NS1Q_17LinearCombinationISJ_fSJ_fLNS_15FloatRoundStyleE2EEES1L_S1P_JEEENS4_5SM1004TMEM4LOAD26SM100_TMEM_LOAD_32dp32b16xENS4_13SM90_TMA_LOADENS12_INS13_ILi2ELi4ELi3EEES16_NST_INS5_IJS17_S1N_EEENS5_IJS1N_SC_EEEEEEENS4_39AutoVectorizingCopyWithAssumedAlignmentILi128EEENS4_14SM90_TMA_STOREES25_S27_S27_EEEvvEEEEvNT_6ParamsE) ;  /* 0xffffff6004a47950 */ /* 0x000fea0003c3ffff */
        .weak           $__internal_2_$__cuda_sm10x_tcgen05_guardrail_trap_unallocated_columns_being_dealloced
        .type           $__internal_2_$__cuda_sm10x_tcgen05_guardrail_trap_unallocated_columns_being_dealloced,@function
        .size           $__internal_2_$__cuda_sm10x_tcgen05_guardrail_trap_unallocated_columns_being_dealloced,(.L_x_200 - $__internal_2_$__cuda_sm10x_tcgen05_guardrail_trap_unallocated_columns_being_dealloced)
$__internal_2_$__cuda_sm10x_tcgen05_guardrail_trap_unallocated_columns_being_dealloced:
[----:B------:R-:W-:Y:S05]  /*9d70*/  BPT.TRAP 0x1 ;  /* 0x000000040000795c */ /* 0x000fea0000300000 */
[----:B------:R-:W-:-:S04]  /*9d80*/  HFMA2 R3, -RZ, RZ, 0, 0 ;  /* 0x00000000ff037431 */ /* 0x000fc800000001ff */
[----:B------:R-:W-:Y:S05]  /*9d90*/  RET.REL.NODEC R2 `(_ZN7cutlass13device_kernelINS_4gemm6kernel13GemmUniversalIN4cute5tupleIJiiiiEEENS1_10collective13CollectiveMmaINS1_35MainloopSm100TmaUmmaWarpSpecializedILi5ELi2ELi4ENS5_IJNS4_1CILi2EEESB_NSA_ILi1EEEEEEEENS5_IJNSA_ILi256EEENSA_ILi64EEENSA_ILi32EEEEEENS_10tfloat32_tENS5_IJlSC_lEEESJ_SK_NS4_8TiledMMAINS4_8MMA_AtomIJNS4_23SM100_MMA_TF32_2x1SM_SSISJ_SJ_fLi256ELi64ELNS4_4UMMA5MajorE0ELSP_0ELNSO_7ScaleInE0ELSQ_0EEEEEENS4_6LayoutINS5_IJSC_SC_SC_EEENS5_IJNSA_ILi0EEESV_SV_EEEEENS5_IJNS4_10UnderscoreESY_SY_EEEEENS4_28SM100_TMA_2SM_LOAD_MULTICASTENS4_14ComposedLayoutINS4_7SwizzleILi3ELi4ELi3EEENS4_18smem_ptr_flag_bitsILi32EEENST_INS5_IJNSA_ILi8EEESH_EEENS5_IJSH_SC_EEEEEEEvNS4_8identityENS4_18SM100_TMA_2SM_LOADES1B_vS1C_EENS_8epilogue10collective18CollectiveEpilogueINS1F_23Sm100TmaWarpSpecializedILi4ELi2ELi16ELb1ELb0EEEJNS5_IJNSA_ILi128EEESG_SH_EEENS5_IJNST_IS1K_SC_EENST_INSA_ILi16EEESC_EEEEESJ_SK_SJ_SK_NS1F_6fusion15FusionCallbacksIS1J_NS1Q_17LinearCombinationISJ_fSJ_fLNS_15FloatRoundStyleE2EEES1L_S1P_JEEENS4_5SM1004TMEM4LOAD26SM100_TMEM_LOAD_32dp32b16xENS4_13SM90_TMA_LOADENS12_INS13_ILi2ELi4ELi3EEES16_NST_INS5_IJS17_S1N_EEENS5_IJS1N_SC_EEEEEEENS4_39AutoVectorizingCopyWithAssumedAlignmentILi128EEENS4_14SM90_TMA_STOREES25_S27_S27_EEEvvEEEEvNT_6ParamsE) ;  /* 0xffffff6002987950 */ /* 0x000fea0003c3ffff */
.L_x_199:
[----:B------:R-:W-:-:S00]  /*9da0*/  BRA `(.L_x_199) ;  /* 0xfffffffc00fc7947 */ /* 0x000fc0000383ffff */
[----:B------:R-:W-:-:S00]  /*9db0*/  NOP ;  /* 0x0000000000007918 */ /* 0x000fc00000000000 */
        /* <DEDUP_REMOVED lines=12> */
.L_x_200:


//--------------------- .nv.global.init           --------------------------
	.section	.nv.global.init,"aw",@progbits
.nv.global.init:
	.type		$str$27,@object
	.size		$str$27,($str$28 - $str$27)
$str$27:
        /*0000*/ 	.byte	0x28, 0x61, 0x64, 0x64, 0x72, 0x65, 0x73, 0x73, 0x20, 0x26, 0x20, 0x6d, 0x61, 0x73, 0x6b, 0x29
        /*0010*/ 	.byte	0x20, 0x3d, 0x3d, 0x20, 0x30, 0x00
	.type		$str$28,@object
	.size		$str$28,($str$26 - $str$28)
$str$28:
        /*0016*/ 	.byte	0x2f, 0x74, 0x6d, 0x70, 0x2f, 0x63, 0x75, 0x74, 0x6c, 0x61, 0x73, 0x73, 0x5f, 0x73, 0x77, 0x65
        /*0026*/ 	.byte	0x65, 0x70, 0x5f, 0x73, 0x72, 0x63, 0x2f, 0x69, 0x6e, 0x63, 0x6c, 0x75, 0x64, 0x65, 0x2f, 0x63
        /*0036*/ 	.byte	0x75, 0x74, 0x65, 0x2f, 0x70, 0x6f, 0x69, 0x6e, 0x74, 0x65, 0x72, 0x5f, 0x66, 0x6c, 0x61, 0x67
        /*0046*/ 	.byte	0x67, 0x65, 0x64, 0x2e, 0x68, 0x70, 0x70, 0x00
	.type		$str$26,@object
	.size		$str$26,($str$25 - $str$26)
$str$26:
        /*004e*/ 	.byte	0x2f, 0x74, 0x6d, 0x70, 0x2f, 0x63, 0x75, 0x74, 0x6c, 0x61, 0x73, 0x73, 0x5f, 0x73, 0x77, 0x65
        /*005e*/ 	.byte	0x65, 0x70, 0x5f, 0x73, 0x72, 0x63, 0x2f, 0x69, 0x6e, 0x63, 0x6c, 0x75, 0x64, 0x65, 0x2f, 0x63
        /*006e*/ 	.byte	0x75, 0x74, 0x65, 0x2f, 0x61, 0x74, 0x6f, 0x6d, 0x2f, 0x63, 0x6f, 0x70, 0x79, 0x5f, 0x74, 0x72
        /*007e*/ 	.byte	0x61, 0x69, 0x74, 0x73, 0x5f, 0x73, 0x6d, 0x31, 0x30, 0x30, 0x2e, 0x68, 0x70, 0x70, 0x00
	.type		$str$25,@object
	.size		$str$25,(__unnamed_1 - $str$25)
$str$25:
        /*008d*/ 	.byte	0x28, 0x28, 0x75, 0x69, 0x6e, 0x74, 0x33, 0x32, 0x5f, 0x74, 0x28, 0x74, 0x68, 0x72, 0x65, 0x61
        /*009d*/ 	.byte	0x64, 0x49, 0x64, 0x78, 0x2e, 0x78, 0x29, 0x20, 0x2f, 0x20, 0x33, 0x32, 0x29, 0x20, 0x25, 0x20
        /*00ad*/ 	.byte	0x34, 0x29, 0x20, 0x3d, 0x3d, 0x20, 0x28, 0x28, 0x28, 0x74, 0x6d, 0x65, 0x6d, 0x5f, 0x61, 0x64
        /*00bd*/ 	.byte	0x64, 0x72, 0x20, 0x3e, 0x3e, 0x20, 0x31, 0x36, 0x29, 0x20, 0x2f, 0x20, 0x33, 0x32, 0x29, 0x20
        /*00cd*/ 	.byte	0x25, 0x20, 0x34, 0x29, 0x00
	.type		__unnamed_1,@object
	.size		__unnamed_1,(__unnamed_2 - __unnamed_1)
__unnamed_1:
        /*00d2*/ 	.byte	0x61, 0x75, 0x74, 0x6f, 0x20, 0x63, 0x75, 0x74, 0x65, 0x3a, 0x3a, 0x61, 0x73, 0x5f, 0x70, 0x6f
        /* <DEDUP_REMOVED lines=24> */
        /*0262*/ 	.byte	0x32, 0x30, 0x34, 0x38, 0x3e, 0x3e, 0x3e, 0x3e, 0x5d, 0x00
	.type		__unnamed_2,@object
	.size		__unnamed_2,(.L_2 - __unnamed_2)
__unnamed_2:
        /* <DEDUP_REMOVED lines=42> */
        /*050c*/ 	.byte	0x3e, 0x5d, 0x00
.L_2:


//--------------------- .nv.shared._ZN7cutlass13device_kernelINS_4gemm6kernel13GemmUniversalIN4cute5tupleIJiiiiEEENS1_10collective13CollectiveMmaINS1_35MainloopSm100TmaUmmaWarpSpecializedILi5ELi2ELi4ENS5_IJNS4_1CILi2EEESB_NSA_ILi1EEEEEEEENS5_IJNSA_ILi256EEENSA_ILi64EEENSA_ILi32EEEEEENS_10tfloat32_tENS5_IJlSC_lEEESJ_SK_NS4_8TiledMMAINS4_8MMA_AtomIJNS4_23SM100_MMA_TF32_2x1SM_SSISJ_SJ_fLi256ELi64ELNS4_4UMMA5MajorE0ELSP_0ELNSO_7ScaleInE0ELSQ_0EEEEEENS4_6LayoutINS5_IJSC_SC_SC_EEENS5_IJNSA_ILi0EEESV_SV_EEEEENS5_IJNS4_10UnderscoreESY_SY_EEEEENS4_28SM100_TMA_2SM_LOAD_MULTICASTENS4_14ComposedLayoutINS4_7SwizzleILi3ELi4ELi3EEENS4_18smem_ptr_flag_bitsILi32EEENST_INS5_IJNSA_ILi8EEESH_EEENS5_IJSH_SC_EEEEEEEvNS4_8identityENS4_18SM100_TMA_2SM_LOADES1B_vS1C_EENS_8epilogue10collective18CollectiveEpilogueINS1F_23Sm100TmaWarpSpecializedILi4ELi2ELi16ELb1ELb0EEEJNS5_IJNSA_ILi128EEESG_SH_EEENS5_IJNST_IS1K_SC_EENST_INSA_ILi16EEESC_EEEEESJ_SK_SJ_SK_NS1F_6fusion15FusionCallbacksIS1J_NS1Q_17LinearCombinationISJ_fSJ_fLNS_15FloatRoundStyleE2EEES1L_S1P_JEEENS4_5SM1004TMEM4LOAD26SM100_TMEM_LOAD_32dp32b16xENS4_13SM90_TMA_LOADENS12_INS13_ILi2ELi4ELi3EEES16_NST_INS5_IJS17_S1N_EEENS5_IJS1N_SC_EEEEEEENS4_39AutoVectorizingCopyWithAssumedAlignmentILi128EEENS4_14SM90_TMA_STOREES25_S27_S27_EEEvvEEEEvNT_6ParamsE --------------------------
	.section	.nv.shared._ZN7cutlass13device_kernelINS_4gemm6kernel13GemmUniversalIN4cute5tupleIJiiiiEEENS1_10collective13CollectiveMmaINS1_35MainloopSm100TmaUmmaWarpSpecializedILi5ELi2ELi4ENS5_IJNS4_1CILi2EEESB_NSA_ILi1EEEEEEEENS5_IJNSA_ILi256EEENSA_ILi64EEENSA_ILi32EEEEEENS_10tfloat32_tENS5_IJlSC_lEEESJ_SK_NS4_8TiledMMAINS4_8MMA_AtomIJNS4_23SM100_MMA_TF32_2x1SM_SSISJ_SJ_fLi256ELi64ELNS4_4UMMA5MajorE0ELSP_0ELNSO_7ScaleInE0ELSQ_0EEEEEENS4_6LayoutINS5_IJSC_SC_SC_EEENS5_IJNSA_ILi0EEESV_SV_EEEEENS5_IJNS4_10UnderscoreESY_SY_EEEEENS4_28SM100_TMA_2SM_LOAD_MULTICASTENS4_14ComposedLayoutINS4_7SwizzleILi3ELi4ELi3EEENS4_18smem_ptr_flag_bitsILi32EEENST_INS5_IJNSA_ILi8EEESH_EEENS5_IJSH_SC_EEEEEEEvNS4_8identityENS4_18SM100_TMA_2SM_LOADES1B_vS1C_EENS_8epilogue10collective18CollectiveEpilogueINS1F_23Sm100TmaWarpSpecializedILi4ELi2ELi16ELb1ELb0EEEJNS5_IJNSA_ILi128EEESG_SH_EEENS5_IJNST_IS1K_SC_EENST_INSA_ILi16EEESC_EEEEESJ_SK_SJ_SK_NS1F_6fusion15FusionCallbacksIS1J_NS1Q_17LinearCombinationISJ_fSJ_fLNS_15FloatRoundStyleE2EEES1L_S1P_JEEENS4_5SM1004TMEM4LOAD26SM100_TMEM_LOAD_32dp32b16xENS4_13SM90_TMA_LOADENS12_INS13_ILi2ELi4ELi3EEES16_NST_INS5_IJS17_S1N_EEENS5_IJS1N_SC_EEEEEEENS4_39AutoVectorizingCopyWithAssumedAlignmentILi128EEENS4_14SM90_TMA_STOREES25_S27_S27_EEEvvEEEEvNT_6ParamsE,"aw",@nobits
	.sectionflags	@""
	.align	16
	.zero		1024


//--------------------- .nv.shared.reserved.0     --------------------------
	.section	.nv.shared.reserved.0,"aw",@nobits
	.weak		__nv_reservedSMEM_offset_0_alias
	.size		__nv_reservedSMEM_offset_0_alias, 0, 64
	.other		__nv_reservedSMEM_offset_0_alias,@"STO_CUDA_RESERVED_SHARED STV_DEFAULT"
__nv_reservedSMEM_offset_0_alias:
	.zero		0
.nv.shared.reserved.0:
	.zero		64
	.weak		__nv_reservedSMEM_tcgen05_partition
	.type		__nv_reservedSMEM_tcgen05_partition,@object
	.size		__nv_reservedSMEM_tcgen05_partition,(.L_0 - __nv_reservedSMEM_tcgen05_partition)
__nv_reservedSMEM_tcgen05_partition:
	.zero		32
.L_0:


//--------------------- .nv.global                --------------------------
	.section	.nv.global,"aw",@nobits
.nv.global:
	.type		_ZN40_INTERNAL_9489b390_4_k_cu_69b03bd4_112154cute1_E,@object
	.size		_ZN40_INTERNAL_9489b390_4_k_cu_69b03bd4_112154cute1_E,(_ZN40_INTERNAL_9489b390_4_k_cu_69b03bd4_112154cuda3std3__45__cpo6cbeginE - _ZN40_INTERNAL_9489b390_4_k_cu_69b03bd4_112154cute1_E)
_ZN40_INTERNAL_9489b390_4_k_cu_69b03bd4_112154cute1_E:
	.zero		1
	.type		_ZN40_INTERNAL_9489b390_4_k_cu_69b03bd4_112154cuda3std3__45__cpo6cbeginE,@object
	.size		_ZN40_INTERNAL_9489b390_4_k_cu_69b03bd4_112154cuda3std3__45__cpo6cbeginE,(_ZN40_INTERNAL_9489b390_4_k_cu_69b03bd4_112154cuda3std3__48in_placeE - _ZN40_INTERNAL_9489b390_4_k_cu_69b03bd4_112154cuda3std3__45__cpo6cbeginE)
_ZN40_INTERNAL_9489b390_4_k_cu_69b03bd4_112154cuda3std3__45__cpo6cbeginE:
	.zero		1
	.type		_ZN40_INTERNAL_9489b390_4_k_cu_69b03bd4_112154cuda3std3__48in_placeE,@object
	.size		_ZN40_INTERNAL_9489b390_4_k_cu_69b03bd4_112154cuda3std3__48in_placeE,(_ZN40_INTERNAL_9489b390_4_k_cu_69b03bd4_112154cuda3std6ranges3__45__cpo9iter_moveE - _ZN40_INTERNAL_9489b390_4_k_cu_69b03bd4_112154cuda3std3__48in_placeE)
_ZN40_INTERNAL_9489b390_4_k_cu_69b03bd4_112154cuda3std3__48in_placeE:
	.zero		1
	.type		_ZN40_INTERNAL_9489b390_4_k_cu_69b03bd4_112154cuda3std6ranges3__45__cpo9iter_moveE,@object
	.size		_ZN40_INTERNAL_9489b390_4_k_cu_69b03bd4_112154cuda3std6ranges3__45__cpo9iter_moveE,(_ZN40_INTERNAL_9489b390_4_k_cu_69b03bd4_112154cuda3std3__45__cpo5beginE - _ZN40_INTERNAL_9489b390_4_k_cu_69b03bd4_112154cuda3std6ranges3__45__cpo9iter_moveE)
_ZN40_INTERNAL_9489b390_4_k_cu_69b03bd4_112154cuda3std6ranges3__45__cpo9iter_moveE:
	.zero		1
	.type		_ZN40_INTERNAL_9489b390_4_k_cu_69b03bd4_112154cuda3std3__45__cpo5beginE,@object
	.size		_ZN40_INTERNAL_9489b390_4_k_cu_69b03bd4_112154cuda3std3__45__cpo5beginE,(_ZN40_INTERNAL_9489b390_4_k_cu_69b03bd4_112154cuda3std3__442_GLOBAL__N__9489b390_4_k_cu_69b03bd4_112156ignoreE - _ZN40_INTERNAL_9489b390_4_k_cu_69b03bd4_112154cuda3std3__45__cpo5beginE)
_ZN40_INTERNAL_9489b390_4_k_cu_69b03bd4_112154cuda3std3__45__cpo5beginE:
	.zero		1
	.type		_ZN40_INTERNAL_9489b390_4_k_cu_69b03bd4_112154cuda3std3__442_GLOBAL__N__9489b390_4_k_cu_69b03bd4_112156ignoreE,@object
	.size		_ZN40_INTERNAL_9489b390_4_k_cu_69b03bd4_112154cuda3std3__442_GLOBAL__N__9489b390_4_k_cu_69b03bd4_112156ignoreE,(_ZN40_INTERNAL_9489b390_4_k_cu_69b03bd4_112154cute7productE - _ZN40_INTERNAL_9489b390_4_k_cu_69b03bd4_112154cuda3std3__442_GLOBAL__N__9489b390_4_k_cu_69b03bd4_112156ignoreE)
_ZN40_INTERNAL_9489b390_4_k_cu_69b03bd4_112154cuda3std3__442_GLOBAL__N__9489b390_4_k_cu_69b03bd4_112156ignoreE:
	.zero		1
	.type		_ZN40_INTERNAL_9489b390_4_k_cu_69b03bd4_112154cute7productE,@object
	.size		_ZN40_INTERNAL_9489b390_4_k_cu_69b03bd4_112154cute7productE,(_ZN40_INTERNAL_9489b390_4_k_cu_69b03bd4_112154cuda3std3__45__cpo3endE - _ZN40_INTERNAL_9489b390_4_k_cu_69b03bd4_112154cute7productE)
_ZN40_INTERNAL_9489b390_4_k_cu_69b03bd4_112154cute7productE:
	.zero		1
	.type		_ZN40_INTERNAL_9489b390_4_k_cu_69b03bd4_112154cuda3std3__45__cpo3endE,@object
	.size		_ZN40_INTERNAL_9489b390_4_k_cu_69b03bd4_112154cuda3std3__45__cpo3endE,(_ZN40_INTERNAL_9489b390_4_k_cu_69b03bd4_112154cuda3std3__419piecewise_constructE - _ZN40_INTERNAL_9489b390_4_k_cu_69b03bd4_112154cuda3std3__45__cpo3endE)
_ZN40_INTERNAL_9489b390_4_k_cu_69b03bd4_112154cuda3std3__45__cpo3endE:
	.zero		1
	.type		_ZN40_INTERNAL_9489b390_4_k_cu_69b03bd4_112154cuda3std3__419piecewise_constructE,@object
	.size		_ZN40_INTERNAL_9489b390_4_k_cu_69b03bd4_112154cuda3std3__419piecewise_constructE,(_ZN40_INTERNAL_9489b390_4_k_cu_69b03bd4_112154cuda3std3__45__cpo4cendE - _ZN40_INTERNAL_9489b390_4_k_cu_69b03bd4_112154cuda3std3__419piecewise_constructE)
_ZN40_INTERNAL_9489b390_4_k_cu_69b03bd4_112154cuda3std3__419piecewise_constructE:
	.zero		1
	.type		_ZN40_INTERNAL_9489b390_4_k_cu_69b03bd4_112154cuda3std3__45__cpo4cendE,@object
	.size		_ZN40_INTERNAL_9489b390_4_k_cu_69b03bd4_112154cuda3std3__45__cpo4cendE,(_ZN40_INTERNAL_9489b390_4_k_cu_69b03bd4_112154cuda3std6ranges3__45__cpo4swapE - _ZN40_INTERNAL_9489b390_4_k_cu_69b03bd4_112154cuda3std3__45__cpo4cendE)
_ZN40_INTERNAL_9489b390_4_k_cu_69b03bd4_112154cuda3std3__45__cpo4cendE:
	.zero		1
	.type		_ZN40_INTERNAL_9489b390_4_k_cu_69b03bd4_112154cuda3std6ranges3__45__cpo4swapE,@object
	.size		_ZN40_INTERNAL_9489b390_4_k_cu_69b03bd4_112154cuda3std6ranges3__45__cpo4swapE,(.L_10 - _ZN40_INTERNAL_9489b390_4_k_cu_69b03bd4_112154cuda3std6ranges3__45__cpo4swapE)
_ZN40_INTERNAL_9489b390_4_k_cu_69b03bd4_112154cuda3std6ranges3__45__cpo4swapE:
	.zero		1
.L_10:


//--------------------- .nv.constant0._ZN7cutlass13device_kernelINS_4gemm6kernel13GemmUniversalIN4cute5tupleIJiiiiEEENS1_10collective13CollectiveMmaINS1_35MainloopSm100TmaUmmaWarpSpecializedILi5ELi2ELi4ENS5_IJNS4_1CILi2EEESB_NSA_ILi1EEEEEEEENS5_IJNSA_ILi256EEENSA_ILi64EEENSA_ILi32EEEEEENS_10tfloat32_tENS5_IJlSC_lEEESJ_SK_NS4_8TiledMMAINS4_8MMA_AtomIJNS4_23SM100_MMA_TF32_2x1SM_SSISJ_SJ_fLi256ELi64ELNS4_4UMMA5MajorE0ELSP_0ELNSO_7ScaleInE0ELSQ_0EEEEEENS4_6LayoutINS5_IJSC_SC_SC_EEENS5_IJNSA_ILi0EEESV_SV_EEEEENS5_IJNS4_10UnderscoreESY_SY_EEEEENS4_28SM100_TMA_2SM_LOAD_MULTICASTENS4_14ComposedLayoutINS4_7SwizzleILi3ELi4ELi3EEENS4_18smem_ptr_flag_bitsILi32EEENST_INS5_IJNSA_ILi8EEESH_EEENS5_IJSH_SC_EEEEEEEvNS4_8identityENS4_18SM100_TMA_2SM_LOADES1B_vS1C_EENS_8epilogue10collective18CollectiveEpilogueINS1F_23Sm100TmaWarpSpecializedILi4ELi2ELi16ELb1ELb0EEEJNS5_IJNSA_ILi128EEESG_SH_EEENS5_IJNST_IS1K_SC_EENST_INSA_ILi16EEESC_EEEEESJ_SK_SJ_SK_NS1F_6fusion15FusionCallbacksIS1J_NS1Q_17LinearCombinationISJ_fSJ_fLNS_15FloatRoundStyleE2EEES1L_S1P_JEEENS4_5SM1004TMEM4LOAD26SM100_TMEM_LOAD_32dp32b16xENS4_13SM90_TMA_LOADENS12_INS13_ILi2ELi4ELi3EEES16_NST_INS5_IJS17_S1N_EEENS5_IJS1N_SC_EEEEEEENS4_39AutoVectorizingCopyWithAssumedAlignmentILi128EEENS4_14SM90_TMA_STOREES25_S27_S27_EEEvvEEEEvNT_6ParamsE --------------------------
	.section	.nv.constant0._ZN7cutlass13device_kernelINS_4gemm6kernel13GemmUniversalIN4cute5tupleIJiiiiEEENS1_10collective13CollectiveMmaINS1_35MainloopSm100TmaUmmaWarpSpecializedILi5ELi2ELi4ENS5_IJNS4_1CILi2EEESB_NSA_ILi1EEEEEEEENS5_IJNSA_ILi256EEENSA_ILi64EEENSA_ILi32EEEEEENS_10tfloat32_tENS5_IJlSC_lEEESJ_SK_NS4_8TiledMMAINS4_8MMA_AtomIJNS4_23SM100_MMA_TF32_2x1SM_SSISJ_SJ_fLi256ELi64ELNS4_4UMMA5MajorE0ELSP_0ELNSO_7ScaleInE0ELSQ_0EEEEEENS4_6LayoutINS5_IJSC_SC_SC_EEENS5_IJNSA_ILi0EEESV_SV_EEEEENS5_IJNS4_10UnderscoreESY_SY_EEEEENS4_28SM100_TMA_2SM_LOAD_MULTICASTENS4_14ComposedLayoutINS4_7SwizzleILi3ELi4ELi3EEENS4_18smem_ptr_flag_bitsILi32EEENST_INS5_IJNSA_ILi8EEESH_EEENS5_IJSH_SC_EEEEEEEvNS4_8identityENS4_18SM100_TMA_2SM_LOADES1B_vS1C_EENS_8epilogue10collective18CollectiveEpilogueINS1F_23Sm100TmaWarpSpecializedILi4ELi2ELi16ELb1ELb0EEEJNS5_IJNSA_ILi128EEESG_SH_EEENS5_IJNST_IS1K_SC_EENST_INSA_ILi16EEESC_EEEEESJ_SK_SJ_SK_NS1F_6fusion15FusionCallbacksIS1J_NS1Q_17LinearCombinationISJ_fSJ_fLNS_15FloatRoundStyleE2EEES1L_S1P_JEEENS4_5SM1004TMEM4LOAD26SM100_TMEM_LOAD_32dp32b16xENS4_13SM90_TMA_LOADENS12_INS13_ILi2ELi4ELi3EEES16_NST_INS5_IJS17_S1N_EEENS5_IJS1N_SC_EEEEEEENS4_39AutoVectorizingCopyWithAssumedAlignmentILi128EEENS4_14SM90_TMA_STOREES25_S27_S27_EEEvvEEEEvNT_6ParamsE,"a",@progbits
	.sectionflags	@""
	.align	4
.nv.constant0._ZN7cutlass13device_kernelINS_4gemm6kernel13GemmUniversalIN4cute5tupleIJiiiiEEENS1_10collective13CollectiveMmaINS1_35MainloopSm100TmaUmmaWarpSpecializedILi5ELi2ELi4ENS5_IJNS4_1CILi2EEESB_NSA_ILi1EEEEEEEENS5_IJNSA_ILi256EEENSA_ILi64EEENSA_ILi32EEEEEENS_10tfloat32_tENS5_IJlSC_lEEESJ_SK_NS4_8TiledMMAINS4_8MMA_AtomIJNS4_23SM100_MMA_TF32_2x1SM_SSISJ_SJ_fLi256ELi64ELNS4_4UMMA5MajorE0ELSP_0ELNSO_7ScaleInE0ELSQ_0EEEEEENS4_6LayoutINS5_IJSC_SC_SC_EEENS5_IJNSA_ILi0EEESV_SV_EEEEENS5_IJNS4_10UnderscoreESY_SY_EEEEENS4_28SM100_TMA_2SM_LOAD_MULTICASTENS4_14ComposedLayoutINS4_7SwizzleILi3ELi4ELi3EEENS4_18smem_ptr_flag_bitsILi32EEENST_INS5_IJNSA_ILi8EEESH_EEENS5_IJSH_SC_EEEEEEEvNS4_8identityENS4_18SM100_TMA_2SM_LOADES1B_vS1C_EENS_8epilogue10collective18CollectiveEpilogueINS1F_23Sm100TmaWarpSpecializedILi4ELi2ELi16ELb1ELb0EEEJNS5_IJNSA_ILi128EEESG_SH_EEENS5_IJNST_IS1K_SC_EENST_INSA_ILi16EEESC_EEEEESJ_SK_SJ_SK_NS1F_6fusion15FusionCallbacksIS1J_NS1Q_17LinearCombinationISJ_fSJ_fLNS_15FloatRoundStyleE2EEES1L_S1P_JEEENS4_5SM1004TMEM4LOAD26SM100_TMEM_LOAD_32dp32b16xENS4_13SM90_TMA_LOADENS12_INS13_ILi2ELi4ELi3EEES16_NST_INS5_IJS17_S1N_EEENS5_IJS1N_SC_EEEEEEENS4_39AutoVectorizingCopyWithAssumedAlignmentILi128EEENS4_14SM90_TMA_STOREES25_S27_S27_EEEvvEEEEvNT_6ParamsE:
	.zero		2944


//--------------------- SYMBOLS --------------------------

	.type		.nv.reservedSmem.offset0,@object
	.size		.nv.reservedSmem.offset0,0x4
	.type		.nv.reservedSmem.cap,@object
	.size		.nv.reservedSmem.cap,0x4
	.type		__assertfail,@function
